# CuTe-DSL kernel — source=cudnn_frontend_dsl family=grouped_gemm_swiglu
# config = {"ab_dtype": "Float8E4M3FN", "sf_vec": 16, "d_dtype": "BFloat16", "vector_f32": true, "mma_mn": [128, 256], "cluster_mn": [1, 1]}


// ===== COMPILED SASS (sm_100a) =====

	.target	sm_100a

	.elftype	@"ET_EXEC"


//--------------------- .note.nv.tkinfo           --------------------------
	.section	.note.nv.tkinfo,"",@"SHT_NOTE"
	.sectionflags	@"SHF_NOTE_NV_TKINFO"
	.tkinfo
        /*0018*/ 	.word	0x00000081
        /*0030*/ 	.string	""
        /*0030*/ 	.string	"ptxas"
        /*0030*/ 	.string	"Cuda compilation tools, release 12.9, V12.9.83"
        /*0030*/ 	.string	"Build system must define TOOLS_VERSION_EXTENDED"
        /*0030*/ 	.string	"-O 3 -arch sm_100a "



//--------------------- .note.nv.cuver            --------------------------
	.section	.note.nv.cuver,"",@"SHT_NOTE"
	.sectionflags	@"SHF_NOTE_NV_CUVER"
        /*0018*/ 	.short	0x0001
        /*001a*/ 	.short	0x0064
        /*001c*/ 	.short	0x0001
        /*001e*/ 	.short	0x0000
        /*0020*/ 	.short	0x0001
        /*0022*/ 	.short	0x0000


//--------------------- .nv.info                  --------------------------
	.section	.nv.info,"",@"SHT_CUDA_INFO"
	.align	4


	//----- nvinfo : EIATTR_REGCOUNT
	.align		4
        /*0000*/ 	.byte	0x04, 0x2f
        /*0002*/ 	.short	(.L_4 - .L_3)
	.align		4
.L_3:
        /*0004*/ 	.word	index@(kernel_cutlass_kernel_cudnngrouped_gemmgrouped_gemm_swiglugrouped_gemm_swiglu_quantBlockScaledContiguousGroupedGemmKernel_object_at__TiledMMA_ThrLayoutVMNK11110000_PermutationMNK____MMAAt_0)
        /*0008*/ 	.word	0x00000086


	//----- nvinfo : EIATTR_FRAME_SIZE
	.align		4
.L_4:
        /*000c*/ 	.byte	0x04, 0x11
        /*000e*/ 	.short	(.L_6 - .L_5)
	.align		4
.L_5:
        /*0010*/ 	.word	index@($__internal_2_$__cuda_sm10x_tcgen05_guardrail_trap_unallocated_columns_being_dealloced)
        /*0014*/ 	.word	0x00000000


	//----- nvinfo : EIATTR_FRAME_SIZE
	.align		4
.L_6:
        /*0018*/ 	.byte	0x04, 0x11
        /*001a*/ 	.short	(.L_8 - .L_7)
	.align		4
.L_7:
        /*001c*/ 	.word	index@($__internal_1_$__cuda_sm10x_tcgen05_guardrail_trap_phase_invalid_during_alloc)
        /*0020*/ 	.word	0x00000000


	//----- nvinfo : EIATTR_FRAME_SIZE
	.align		4
.L_8:
        /*0024*/ 	.byte	0x04, 0x11
        /*0026*/ 	.short	(.L_10 - .L_9)
	.align		4
.L_9:
        /*0028*/ 	.word	index@($__internal_0_$__cuda_sm10x_tcgen05_guardrail_trap_col_being_dealloced_not_returned_by_alloc)
        /*002c*/ 	.word	0x00000000


	//----- nvinfo : EIATTR_FRAME_SIZE
	.align		4
.L_10:
        /*0030*/ 	.byte	0x04, 0x11
        /*0032*/ 	.short	(.L_12 - .L_11)
	.align		4
.L_11:
        /*0034*/ 	.word	index@(kernel_cutlass_kernel_cudnngrouped_gemmgrouped_gemm_swiglugrouped_gemm_swiglu_quantBlockScaledContiguousGroupedGemmKernel_object_at__TiledMMA_ThrLayoutVMNK11110000_PermutationMNK____MMAAt_0)
        /*0038*/ 	.word	0x00000000


	//----- nvinfo : EIATTR_MIN_STACK_SIZE
	.align		4
.L_12:
        /*003c*/ 	.byte	0x04, 0x12
        /*003e*/ 	.short	(.L_14 - .L_13)
	.align		4
.L_13:
        /*0040*/ 	.word	index@(kernel_cutlass_kernel_cudnngrouped_gemmgrouped_gemm_swiglugrouped_gemm_swiglu_quantBlockScaledContiguousGroupedGemmKernel_object_at__TiledMMA_ThrLayoutVMNK11110000_PermutationMNK____MMAAt_0)
        /*0044*/ 	.word	0x00000000
.L_14:


//--------------------- .nv.info.kernel_cutlass_kernel_cudnngrouped_gemmgrouped_gemm_swiglugrouped_gemm_swiglu_quantBlockScaledContiguousGroupedGemmKernel_object_at__TiledMMA_ThrLayoutVMNK11110000_PermutationMNK____MMAAt_0 --------------------------
	.section	.nv.info.kernel_cutlass_kernel_cudnngrouped_gemmgrouped_gemm_swiglugrouped_gemm_swiglu_quantBlockScaledContiguousGroupedGemmKernel_object_at__TiledMMA_ThrLayoutVMNK11110000_PermutationMNK____MMAAt_0,"",@"SHT_CUDA_INFO"
	.sectionflags	@""
	.align	4


	//----- nvinfo : EIATTR_CUDA_API_VERSION
	.align		4
        /*0000*/ 	.byte	0x04, 0x37
        /*0002*/ 	.short	(.L_16 - .L_15)
.L_15:
        /*0004*/ 	.word	0x00000081


	//----- nvinfo : EIATTR_KPARAM_INFO
	.align		4
.L_16:
        /*0008*/ 	.byte	0x04, 0x17
        /*000a*/ 	.short	(.L_18 - .L_17)
.L_17:
        /*000c*/ 	.word	0x00000000
        /*0010*/ 	.short	0x000f
        /*0012*/ 	.short	0x03f8
        /*0014*/ 	.byte	0x00, 0xf0, 0x31, 0x00


	//----- nvinfo : EIATTR_KPARAM_INFO
	.align		4
.L_18:
        /*0018*/ 	.byte	0x04, 0x17
        /*001a*/ 	.short	(.L_20 - .L_19)
.L_19:
        /*001c*/ 	.word	0x00000000
        /*0020*/ 	.short	0x000e
        /*0022*/ 	.short	0x03ec
        /*0024*/ 	.byte	0x00, 0xf0, 0x31, 0x00


	//----- nvinfo : EIATTR_KPARAM_INFO
	.align		4
.L_20:
        /*0028*/ 	.byte	0x04, 0x17
        /*002a*/ 	.short	(.L_22 - .L_21)
.L_21:
        /*002c*/ 	.word	0x00000000
        /*0030*/ 	.short	0x000d
        /*0032*/ 	.short	0x03e0
        /*0034*/ 	.byte	0x00, 0xf0, 0x31, 0x00


	//----- nvinfo : EIATTR_KPARAM_INFO
	.align		4
.L_22:
        /*0038*/ 	.byte	0x04, 0x17
        /*003a*/ 	.short	(.L_24 - .L_23)
.L_23:
        /*003c*/ 	.word	0x00000000
        /*0040*/ 	.short	0x000c
        /*0042*/ 	.short	0x03d8
        /*0044*/ 	.byte	0x00, 0xf0, 0x21, 0x00


	//----- nvinfo : EIATTR_KPARAM_INFO
	.align		4
.L_24:
        /*0048*/ 	.byte	0x04, 0x17
        /*004a*/ 	.short	(.L_26 - .L_25)
.L_25:
        /*004c*/ 	.word	0x00000000
        /*0050*/ 	.short	0x000b
        /*0052*/ 	.short	0x03d0
        /*0054*/ 	.byte	0x00, 0xf0, 0x21, 0x00


	//----- nvinfo : EIATTR_KPARAM_INFO
	.align		4
.L_26:
        /*0058*/ 	.byte	0x04, 0x17
        /*005a*/ 	.short	(.L_28 - .L_27)
.L_27:
        /*005c*/ 	.word	0x00000000
        /*0060*/ 	.short	0x000a
        /*0062*/ 	.short	0x03c8
        /*0064*/ 	.byte	0x00, 0xf0, 0x21, 0x00


	//----- nvinfo : EIATTR_KPARAM_INFO
	.align		4
.L_28:
        /*0068*/ 	.byte	0x04, 0x17
        /*006a*/ 	.short	(.L_30 - .L_29)
.L_29:
        /*006c*/ 	.word	0x00000000
        /*0070*/ 	.short	0x0009
        /*0072*/ 	.short	0x03c0
        /*0074*/ 	.byte	0x00, 0xf0, 0x21, 0x00


	//----- nvinfo : EIATTR_KPARAM_INFO
	.align		4
.L_30:
        /*0078*/ 	.byte	0x04, 0x17
        /*007a*/ 	.short	(.L_32 - .L_31)
.L_31:
        /*007c*/ 	.word	0x00000000
        /*0080*/ 	.short	0x0008
        /*0082*/ 	.short	0x0340
        /*0084*/ 	.byte	0x00, 0xf0, 0x01, 0x02


	//----- nvinfo : EIATTR_KPARAM_INFO
	.align		4
.L_32:
        /*0088*/ 	.byte	0x04, 0x17
        /*008a*/ 	.short	(.L_34 - .L_33)
.L_33:
        /*008c*/ 	.word	0x00000000
        /*0090*/ 	.short	0x0007
        /*0092*/ 	.short	0x02c0
        /*0094*/ 	.byte	0x00, 0xf0, 0x01, 0x02


	//----- nvinfo : EIATTR_KPARAM_INFO
	.align		4
.L_34:
        /*0098*/ 	.byte	0x04, 0x17
        /*009a*/ 	.short	(.L_36 - .L_35)
.L_35:
        /*009c*/ 	.word	0x00000000
        /*00a0*/ 	.short	0x0006
        /*00a2*/ 	.short	0x0240
        /*00a4*/ 	.byte	0x00, 0xf0, 0x01, 0x02


	//----- nvinfo : EIATTR_KPARAM_INFO
	.align		4
.L_36:
        /*00a8*/ 	.byte	0x04, 0x17
        /*00aa*/ 	.short	(.L_38 - .L_37)
.L_37:
        /*00ac*/ 	.word	0x00000000
        /*00b0*/ 	.short	0x0005
        /*00b2*/ 	.short	0x01c0
        /*00b4*/ 	.byte	0x00, 0xf0, 0x01, 0x02


	//----- nvinfo : EIATTR_KPARAM_INFO
	.align		4
.L_38:
        /*00b8*/ 	.byte	0x04, 0x17
        /*00ba*/ 	.short	(.L_40 - .L_39)
.L_39:
        /*00bc*/ 	.word	0x00000000
        /*00c0*/ 	.short	0x0004
        /*00c2*/ 	.short	0x0140
        /*00c4*/ 	.byte	0x00, 0xf0, 0x01, 0x02


	//----- nvinfo : EIATTR_KPARAM_INFO
	.align		4
.L_40:
        /*00c8*/ 	.byte	0x04, 0x17
        /*00ca*/ 	.short	(.L_42 - .L_41)
.L_41:
        /*00cc*/ 	.word	0x00000000
        /*00d0*/ 	.short	0x0003
        /*00d2*/ 	.short	0x00c0
        /*00d4*/ 	.byte	0x00, 0xf0, 0x01, 0x02


	//----- nvinfo : EIATTR_KPARAM_INFO
	.align		4
.L_42:
        /*00d8*/ 	.byte	0x04, 0x17
        /*00da*/ 	.short	(.L_44 - .L_43)
.L_43:
        /*00dc*/ 	.word	0x00000000
        /*00e0*/ 	.short	0x0002
        /*00e2*/ 	.short	0x0040
        /*00e4*/ 	.byte	0x00, 0xf0, 0x01, 0x02


	//----- nvinfo : EIATTR_KPARAM_INFO
	.align		4
.L_44:
        /*00e8*/ 	.byte	0x04, 0x17
        /*00ea*/ 	.short	(.L_46 - .L_45)
.L_45:
        /*00ec*/ 	.word	0x00000000
        /*00f0*/ 	.short	0x0001
        /*00f2*/ 	.short	0x000c
        /*00f4*/ 	.byte	0x00, 0xf0, 0x31, 0x00


	//----- nvinfo : EIATTR_KPARAM_INFO
	.align		4
.L_46:
        /*00f8*/ 	.byte	0x04, 0x17
        /*00fa*/ 	.short	(.L_48 - .L_47)
.L_47:
        /*00fc*/ 	.word	0x00000000
        /*0100*/ 	.short	0x0000
        /*0102*/ 	.short	0x0000
        /*0104*/ 	.byte	0x00, 0xf0, 0x31, 0x00


	//----- nvinfo : EIATTR_AT_ENTRY_FRAGMENTS
	.align		4
.L_48:
        /*0108*/ 	.byte	0x04, 0x4f
        /*010a*/ 	.short	(.L_50 - .L_49)


	//   ....[0]....
.L_49:
        /*010c*/ 	.word	0x00000004


	//----- nvinfo : EIATTR_RESERVED_SMEM_USED
	.align		4
.L_50:
        /*0110*/ 	.byte	0x01, 0x41
	.zero		2


	//----- nvinfo : EIATTR_SPARSE_MMA_MASK
	.align		4
        /*0114*/ 	.byte	0x03, 0x50
        /*0116*/ 	.short	0x0000


	//----- nvinfo : EIATTR_TCGEN05_1CTA_USED
	.align		4
        /*0118*/ 	.byte	0x01, 0x51
	.zero		2


	//----- nvinfo : EIATTR_MAXREG_COUNT
	.align		4
        /*011c*/ 	.byte	0x03, 0x1b
        /*011e*/ 	.short	0x00ff


	//----- nvinfo : EIATTR_NUM_BARRIERS
	.align		4
        /*0120*/ 	.byte	0x02, 0x4c
        /*0122*/ 	.byte	0x05
	.zero		1


	//----- nvinfo : EIATTR_INT_WARP_WIDE_INSTR_OFFSETS
	.align		4
        /*0124*/ 	.byte	0x04, 0x31
        /*0126*/ 	.short	(.L_52 - .L_51)


	//   ....[0]....
.L_51:
        /*0128*/ 	.word	0x000044c0


	//   ....[1]....
        /*012c*/ 	.word	0x00004500


	//----- nvinfo : EIATTR_COOP_GROUP_MASK_REGIDS
	.align		4
.L_52:
        /*0130*/ 	.byte	0x04, 0x29
        /*0132*/ 	.short	(.L_54 - .L_53)


	//   ....[0]....
.L_53:
        /*0134*/ 	.word	0xffffffff


	//   ....[1]....
        /*0138*/ 	.word	0xffffffff


	//   ....[2]....
        /*013c*/ 	.word	0xffffffff


	//   ....[3]....
        /*0140*/ 	.word	0xffffffff


	//   ....[4]....
        /*0144*/ 	.word	0xffffffff


	//   ....[5]....
        /*0148*/ 	.word	0xffffffff


	//   ....[6]....
        /*014c*/ 	.word	0xffffffff


	//   ....[7]....
        /*0150*/ 	.word	0xffffffff


	//   ....[8]....
        /*0154*/ 	.word	0xffffffff


	//----- nvinfo : EIATTR_COOP_GROUP_INSTR_OFFSETS
	.align		4
.L_54:
        /*0158*/ 	.byte	0x04, 0x28
        /*015a*/ 	.short	(.L_56 - .L_55)


	//   ....[0]....
.L_55:
        /*015c*/ 	.word	0x000000b0


	//   ....[1]....
        /*0160*/ 	.word	0x00000940


	//   ....[2]....
        /*0164*/ 	.word	0x00000b80


	//   ....[3]....
        /*0168*/ 	.word	0x00000be0


	//   ....[4]....
        /*016c*/ 	.word	0x000023e0


	//   ....[5]....
        /*0170*/ 	.word	0x000026a0


	//   ....[6]....
        /*0174*/ 	.word	0x00004100


	//   ....[7]....
        /*0178*/ 	.word	0x00004360


	//   ....[8]....
        /*017c*/ 	.word	0x000045b0


	//----- nvinfo : EIATTR_VRC_CTA_INIT_COUNT
	.align		4
.L_56:
        /*0180*/ 	.byte	0x02, 0x4a
        /*0182*/ 	.byte	0x80
	.zero		1


	//----- nvinfo : EIATTR_MBARRIER_INSTR_OFFSETS
	.align		4
        /*0184*/ 	.byte	0x04, 0x39
        /*0186*/ 	.short	(.L_58 - .L_57)


	//   ....[0]....
.L_57:
        /*0188*/ 	.word	0x00000330
        /*018c*/ 	.word	0x000000ff
        /*0190*/ 	.word	0x00000000
        /*0194*/ 	.short	0x0100
        /*0196*/ 	.byte	0x05
	.zero		1


	//   ....[1]....
        /*0198*/ 	.word	0x00000340
        /*019c*/ 	.word	0x000000ff
        /*01a0*/ 	.word	0x00000008
        /*01a4*/ 	.short	0x0100
        /*01a6*/ 	.byte	0x05
	.zero		1


	//   ....[2]....
        /*01a8*/ 	.word	0x00000350
        /*01ac*/ 	.word	0x000000ff
        /*01b0*/ 	.word	0x00000010
        /*01b4*/ 	.short	0x0100
        /*01b6*/ 	.byte	0x05
	.zero		1


	//   ....[3]....
        /*01b8*/ 	.word	0x00000360
        /*01bc*/ 	.word	0x000000ff
        /*01c0*/ 	.word	0x00000018
        /*01c4*/ 	.short	0x0100
        /*01c6*/ 	.byte	0x05
	.zero		1


	//   ....[4]....
        /*01c8*/ 	.word	0x00000370
        /*01cc*/ 	.word	0x000000ff
        /*01d0*/ 	.word	0x00000020
        /*01d4*/ 	.short	0x0100
        /*01d6*/ 	.byte	0x05
	.zero		1


	//   ....[5]....
        /*01d8*/ 	.word	0x00000380
        /*01dc*/ 	.word	0x000000ff
        /*01e0*/ 	.word	0x00000028
        /*01e4*/ 	.short	0x0100
        /*01e6*/ 	.byte	0x05
	.zero		1


	//   ....[6]....
        /*01e8*/ 	.word	0x00000490
        /*01ec*/ 	.word	0x000000ff
        /*01f0*/ 	.word	0x00000030
        /*01f4*/ 	.short	0x0100
        /*01f6*/ 	.byte	0x06
	.zero		1


	//   ....[7]....
        /*01f8*/ 	.word	0x000004a0
        /*01fc*/ 	.word	0x000000ff
        /*0200*/ 	.word	0x00000038
        /*0204*/ 	.short	0x0100
        /*0206*/ 	.byte	0x06
	.zero		1


	//   ....[8]....
        /*0208*/ 	.word	0x000005b0
        /*020c*/ 	.word	0x000000ff
        /*0210*/ 	.word	0x00000040
        /*0214*/ 	.short	0x0100
        /*0216*/ 	.byte	0x06
	.zero		1


	//   ....[9]....
        /*0218*/ 	.word	0x000005c0
        /*021c*/ 	.word	0x000000ff
        /*0220*/ 	.word	0x00000048
        /*0224*/ 	.short	0x0100
        /*0226*/ 	.byte	0x06
	.zero		1


	//   ....[10]....
        /*0228*/ 	.word	0x000005d0
        /*022c*/ 	.word	0x000000ff
        /*0230*/ 	.word	0x00000050
        /*0234*/ 	.short	0x0100
        /*0236*/ 	.byte	0x06
	.zero		1


	//   ....[11]....
        /*0238*/ 	.word	0x000005e0
        /*023c*/ 	.word	0x000000ff
        /*0240*/ 	.word	0x00000058
        /*0244*/ 	.short	0x0100
        /*0246*/ 	.byte	0x06
	.zero		1


	//   ....[12]....
        /*0248*/ 	.word	0x00000c40
        /*024c*/ 	.word	0x0000000e
        /*0250*/ 	.word	0x00000050
        /*0254*/ 	.short	0x010a
        /*0256*/ 	.byte	0xff
	.zero		1


	//   ....[13]....
        /*0258*/ 	.word	0x00000d20
        /*025c*/ 	.word	0x0000000e
        /*0260*/ 	.word	0x00000040
        /*0264*/ 	.short	0x0101
        /*0266*/ 	.byte	0xff
	.zero		1


	//   ....[14]....
        /*0268*/ 	.word	0x00000f30
        /*026c*/ 	.word	0x00000002
        /*0270*/ 	.word	0x00000050
        /*0274*/ 	.short	0x010a
        /*0276*/ 	.byte	0xff
	.zero		1


	//   ....[15]....
        /*0278*/ 	.word	0x00001050
        /*027c*/ 	.word	0x00000002
        /*0280*/ 	.word	0x00000040
        /*0284*/ 	.short	0x0101
        /*0286*/ 	.byte	0xff
	.zero		1


	//   ....[16]....
        /*0288*/ 	.word	0x00001060
        /*028c*/ 	.word	0x00000008
        /*0290*/ 	.word	0x00000050
        /*0294*/ 	.short	0x010a
        /*0296*/ 	.byte	0xff
	.zero		1


	//   ....[17]....
        /*0298*/ 	.word	0x000010d0
        /*029c*/ 	.word	0x000000ff
        /*02a0*/ 	.word	0x00000040
        /*02a4*/ 	.short	0x010a
        /*02a6*/ 	.byte	0x17
	.zero		1


	//   ....[18]....
        /*02a8*/ 	.word	0x00001150
        /*02ac*/ 	.word	0x000000ff
        /*02b0*/ 	.word	0x00000050
        /*02b4*/ 	.short	0x0101
        /*02b6*/ 	.byte	0x17
	.zero		1


	//   ....[19]....
        /*02b8*/ 	.word	0x00001310
        /*02bc*/ 	.word	0x000000ff
        /*02c0*/ 	.word	0x00000018
        /*02c4*/ 	.short	0x010a
        /*02c6*/ 	.byte	0x05
	.zero		1


	//   ....[20]....
        /*02c8*/ 	.word	0x00001460
        /*02cc*/ 	.word	0x000000ff
        /*02d0*/ 	.word	0x00000018
        /*02d4*/ 	.short	0x010a
        /*02d6*/ 	.byte	0x05
	.zero		1


	//   ....[21]....
        /*02d8*/ 	.word	0x000015c0
        /*02dc*/ 	.word	0x000000ff
        /*02e0*/ 	.word	0x00000018
        /*02e4*/ 	.short	0x010a
        /*02e6*/ 	.byte	0x16
	.zero		1


	//   ....[22]....
        /*02e8*/ 	.word	0x00001600
        /*02ec*/ 	.word	0x00000003
        /*02f0*/ 	.word	0x00000040
        /*02f4*/ 	.short	0x010a
        /*02f6*/ 	.byte	0xff
	.zero		1


	//   ....[23]....
        /*02f8*/ 	.word	0x000016a0
        /*02fc*/ 	.word	0x00000003
        /*0300*/ 	.word	0x00000050
        /*0304*/ 	.short	0x0101
        /*0306*/ 	.byte	0xff
	.zero		1


	//   ....[24]....
        /*0308*/ 	.word	0x000017d0
        /*030c*/ 	.word	0x000000ff
        /*0310*/ 	.word	0x00000018
        /*0314*/ 	.short	0x010a
        /*0316*/ 	.byte	0x04
	.zero		1


	//   ....[25]....
        /*0318*/ 	.word	0x00001890
        /*031c*/ 	.word	0x000000ff
        /*0320*/ 	.word	0x00000040
        /*0324*/ 	.short	0x010a
        /*0326*/ 	.byte	0x0c
	.zero		1


	//   ....[26]....
        /*0328*/ 	.word	0x00001910
        /*032c*/ 	.word	0x000000ff
        /*0330*/ 	.word	0x00000050
        /*0334*/ 	.short	0x0101
        /*0336*/ 	.byte	0x0c
	.zero		1


	//   ....[27]....
        /*0338*/ 	.word	0x00001d50
        /*033c*/ 	.word	0x000000ff
        /*0340*/ 	.word	0x00000000
        /*0344*/ 	.short	0x010a
        /*0346*/ 	.byte	0x11
	.zero		1


	//   ....[28]....
        /*0348*/ 	.word	0x00001d70
        /*034c*/ 	.word	0x000000ff
        /*0350*/ 	.word	0x00000038
        /*0354*/ 	.short	0x010a
        /*0356*/ 	.byte	0x0c
	.zero		1


	//   ....[29]....
        /*0358*/ 	.word	0x00001d90
        /*035c*/ 	.word	0x000000ff
        /*0360*/ 	.word	0x00000038
        /*0364*/ 	.short	0x010a
        /*0366*/ 	.byte	0x0c
	.zero		1


	//   ....[30]....
        /*0368*/ 	.word	0x00002000
        /*036c*/ 	.word	0x000000ff
        /*0370*/ 	.word	0x00000000
        /*0374*/ 	.short	0x010a
        /*0376*/ 	.byte	0x0d
	.zero		1


	//   ....[31]....
        /*0378*/ 	.word	0x00002190
        /*037c*/ 	.word	0x000000ff
        /*0380*/ 	.word	0x00000000
        /*0384*/ 	.short	0x010a
        /*0386*/ 	.byte	0x10
	.zero		1


	//   ....[32]....
        /*0388*/ 	.word	0x00002220
        /*038c*/ 	.word	0x000000ff
        /*0390*/ 	.word	0x00000038
        /*0394*/ 	.short	0x010a
        /*0396*/ 	.byte	0x0c
	.zero		1


	//   ....[33]....
        /*0398*/ 	.word	0x00002230
        /*039c*/ 	.word	0x00000002
        /*03a0*/ 	.word	0x00000040
        /*03a4*/ 	.short	0x010a
        /*03a6*/ 	.byte	0xff
	.zero		1


	//   ....[34]....
        /*03a8*/ 	.word	0x000022d0
        /*03ac*/ 	.word	0x00000002
        /*03b0*/ 	.word	0x00000050
        /*03b4*/ 	.short	0x0101
        /*03b6*/ 	.byte	0xff
	.zero		1


	//   ....[35]....
        /*03b8*/ 	.word	0x00002380
        /*03bc*/ 	.word	0x000000ff
        /*03c0*/ 	.word	0x00000038
        /*03c4*/ 	.short	0x010a
        /*03c6*/ 	.byte	0x0c
	.zero		1


	//   ....[36]....
        /*03c8*/ 	.word	0x00002710
        /*03cc*/ 	.word	0x00000057
        /*03d0*/ 	.word	0x00000040
        /*03d4*/ 	.short	0x010a
        /*03d6*/ 	.byte	0xff
	.zero		1


	//   ....[37]....
        /*03d8*/ 	.word	0x00002770
        /*03dc*/ 	.word	0x00000057
        /*03e0*/ 	.word	0x00000050
        /*03e4*/ 	.short	0x0101
        /*03e6*/ 	.byte	0xff
	.zero		1


	//   ....[38]....
        /*03e8*/ 	.word	0x00002ba0
        /*03ec*/ 	.word	0x00000057
        /*03f0*/ 	.word	0x00000030
        /*03f4*/ 	.short	0x010a
        /*03f6*/ 	.byte	0xff
	.zero		1


	//   ....[39]....
        /*03f8*/ 	.word	0x00002ff0
        /*03fc*/ 	.word	0x00000057
        /*0400*/ 	.word	0x00000038
        /*0404*/ 	.short	0x0101
        /*0406*/ 	.byte	0xff
	.zero		1


	//   ....[40]....
        /*0408*/ 	.word	0x000040c0
        /*040c*/ 	.word	0x00000003
        /*0410*/ 	.word	0x00000040
        /*0414*/ 	.short	0x010a
        /*0416*/ 	.byte	0xff
	.zero		1


	//   ....[41]....
        /*0418*/ 	.word	0x00004170
        /*041c*/ 	.word	0x00000003
        /*0420*/ 	.word	0x00000050
        /*0424*/ 	.short	0x0101
        /*0426*/ 	.byte	0xff
	.zero		1


	//   ....[42]....
        /*0428*/ 	.word	0x00004600
        /*042c*/ 	.word	0x0000000e
        /*0430*/ 	.word	0x00000050
        /*0434*/ 	.short	0x010a
        /*0436*/ 	.byte	0xff
	.zero		1


	//   ....[43]....
        /*0438*/ 	.word	0x00004660
        /*043c*/ 	.word	0x00000002
        /*0440*/ 	.word	0x00000050
        /*0444*/ 	.short	0x010a
        /*0446*/ 	.byte	0xff
	.zero		1


	//   ....[44]....
        /*0448*/ 	.word	0x000046c0
        /*044c*/ 	.word	0x00000008
        /*0450*/ 	.word	0x00000050
        /*0454*/ 	.short	0x010a
        /*0456*/ 	.byte	0xff
	.zero		1


	//   ....[45]....
        /*0458*/ 	.word	0x00004720
        /*045c*/ 	.word	0x00000000
        /*0460*/ 	.word	0x00000040
        /*0464*/ 	.short	0x010a
        /*0466*/ 	.byte	0xff
	.zero		1


	//   ....[46]....
        /*0468*/ 	.word	0x000047a0
        /*046c*/ 	.word	0x00000000
        /*0470*/ 	.word	0x00000018
        /*0474*/ 	.short	0x010a
        /*0476*/ 	.byte	0xff
	.zero		1


	//   ....[47]....
        /*0478*/ 	.word	0x00004800
        /*047c*/ 	.word	0x00000003
        /*0480*/ 	.word	0x00000040
        /*0484*/ 	.short	0x010a
        /*0486*/ 	.byte	0xff
	.zero		1


	//   ....[48]....
        /*0488*/ 	.word	0x00004880
        /*048c*/ 	.word	0x00000000
        /*0490*/ 	.word	0x00000018
        /*0494*/ 	.short	0x010a
        /*0496*/ 	.byte	0xff
	.zero		1


	//   ....[49]....
        /*0498*/ 	.word	0x000048e0
        /*049c*/ 	.word	0x00000002
        /*04a0*/ 	.word	0x00000040
        /*04a4*/ 	.short	0x010a
        /*04a6*/ 	.byte	0xff
	.zero		1


	//   ....[50]....
        /*04a8*/ 	.word	0x00004960
        /*04ac*/ 	.word	0x00000000
        /*04b0*/ 	.word	0x00000038
        /*04b4*/ 	.short	0x010a
        /*04b6*/ 	.byte	0xff
	.zero		1


	//   ....[51]....
        /*04b8*/ 	.word	0x000049e0
        /*04bc*/ 	.word	0x00000000
        /*04c0*/ 	.word	0x00000000
        /*04c4*/ 	.short	0x010a
        /*04c6*/ 	.byte	0xff
	.zero		1


	//   ....[52]....
        /*04c8*/ 	.word	0x00004a50
        /*04cc*/ 	.word	0x00000002
        /*04d0*/ 	.word	0x00000040
        /*04d4*/ 	.short	0x010a
        /*04d6*/ 	.byte	0xff
	.zero		1


	//   ....[53]....
        /*04d8*/ 	.word	0x00004ad0
        /*04dc*/ 	.word	0x00000000
        /*04e0*/ 	.word	0x00000038
        /*04e4*/ 	.short	0x010a
        /*04e6*/ 	.byte	0xff
	.zero		1


	//   ....[54]....
        /*04e8*/ 	.word	0x00004b20
        /*04ec*/ 	.word	0x00000057
        /*04f0*/ 	.word	0x00000040
        /*04f4*/ 	.short	0x010a
        /*04f6*/ 	.byte	0xff
	.zero		1


	//   ....[55]....
        /*04f8*/ 	.word	0x00004b80
        /*04fc*/ 	.word	0x00000057
        /*0500*/ 	.word	0x00000030
        /*0504*/ 	.short	0x010a
        /*0506*/ 	.byte	0xff
	.zero		1


	//   ....[56]....
        /*0508*/ 	.word	0x00004be0
        /*050c*/ 	.word	0x00000003
        /*0510*/ 	.word	0x00000040
        /*0514*/ 	.short	0x010a
        /*0516*/ 	.byte	0xff
	.zero		1


	//----- nvinfo : EIATTR_NUM_MBARRIERS
	.align		4
.L_58:
        /*0518*/ 	.byte	0x03, 0x38
        /*051a*/ 	.short	0x000c


	//----- nvinfo : EIATTR_EXIT_INSTR_OFFSETS
	.align		4
        /*051c*/ 	.byte	0x04, 0x1c
        /*051e*/ 	.short	(.L_60 - .L_59)


	//   ....[0]....
.L_59:
        /*0520*/ 	.word	0x000023b0


	//   ....[1]....
        /*0524*/ 	.word	0x000045e0


	//----- nvinfo : EIATTR_MAX_THREADS
	.align		4
.L_60:
        /*0528*/ 	.byte	0x04, 0x05
        /*052a*/ 	.short	(.L_62 - .L_61)
.L_61:
        /*052c*/ 	.word	0x000000e0
        /*0530*/ 	.word	0x00000001
        /*0534*/ 	.word	0x00000001


	//----- nvinfo : EIATTR_CRS_STACK_SIZE
	.align		4
.L_62:
        /*0538*/ 	.byte	0x04, 0x1e
        /*053a*/ 	.short	(.L_64 - .L_63)
.L_63:
        /*053c*/ 	.word	0x00000000


	//----- nvinfo : EIATTR_CBANK_PARAM_SIZE
	.align		4
.L_64:
        /*0540*/ 	.byte	0x03, 0x19
        /*0542*/ 	.short	0x0404


	//----- nvinfo : EIATTR_PARAM_CBANK
	.align		4
        /*0544*/ 	.byte	0x04, 0x0a
        /*0546*/ 	.short	(.L_66 - .L_65)
	.align		4
.L_65:
        /*0548*/ 	.word	index@(.nv.constant0.kernel_cutlass_kernel_cudnngrouped_gemmgrouped_gemm_swiglugrouped_gemm_swiglu_quantBlockScaledContiguousGroupedGemmKernel_object_at__TiledMMA_ThrLayoutVMNK11110000_PermutationMNK____MMAAt_0)
        /*054c*/ 	.short	0x0380
        /*054e*/ 	.short	0x0404


	//----- nvinfo : EIATTR_SW_WAR
	.align		4
.L_66:
        /*0550*/ 	.byte	0x04, 0x36
        /*0552*/ 	.short	(.L_68 - .L_67)
.L_67:
        /*0554*/ 	.word	0x00000008
.L_68:


//--------------------- .nv.compat                --------------------------
	.section	.nv.compat,"",@"SHT_CUDA_COMPAT_INFO"
	.align	4
        /*0000*/ 	.byte	0x02, 0x02, 0x02, 0x00, 0x02, 0x05, 0x05, 0x00, 0x02, 0x03, 0x01, 0x00, 0x02, 0x06, 0x01, 0x00


//--------------------- .nv.callgraph             --------------------------
	.section	.nv.callgraph,"",@"SHT_CUDA_CALLGRAPH"
	.align	4
	.sectionentsize	8
	.align		4
        /*0000*/ 	.word	0x00000000
	.align		4
        /*0004*/ 	.word	0xffffffff
	.align		4
        /*0008*/ 	.word	0x00000000
	.align		4
        /*000c*/ 	.word	0xfffffffe
	.align		4
        /*0010*/ 	.word	0x00000000
	.align		4
        /*0014*/ 	.word	0xfffffffd
	.align		4
        /*0018*/ 	.word	0x00000000
	.align		4
        /*001c*/ 	.word	0xfffffffc


//--------------------- .text.kernel_cutlass_kernel_cudnngrouped_gemmgrouped_gemm_swiglugrouped_gemm_swiglu_quantBlockScaledContiguousGroupedGemmKernel_object_at__TiledMMA_ThrLayoutVMNK11110000_PermutationMNK____MMAAt_0 --------------------------
	.section	.text.kernel_cutlass_kernel_cudnngrouped_gemmgrouped_gemm_swiglugrouped_gemm_swiglu_quantBlockScaledContiguousGroupedGemmKernel_object_at__TiledMMA_ThrLayoutVMNK11110000_PermutationMNK____MMAAt_0,"ax",@progbits
	.align	128
        .global         kernel_cutlass_kernel_cudnngrouped_gemmgrouped_gemm_swiglugrouped_gemm_swiglu_quantBlockScaledContiguousGroupedGemmKernel_object_at__TiledMMA_ThrLayoutVMNK11110000_PermutationMNK____MMAAt_0
        .type           kernel_cutlass_kernel_cudnngrouped_gemmgrouped_gemm_swiglugrouped_gemm_swiglu_quantBlockScaledContiguousGroupedGemmKernel_object_at__TiledMMA_ThrLayoutVMNK11110000_PermutationMNK____MMAAt_0,@function
        .size           kernel_cutlass_kernel_cudnngrouped_gemmgrouped_gemm_swiglugrouped_gemm_swiglu_quantBlockScaledContiguousGroupedGemmKernel_object_at__TiledMMA_ThrLayoutVMNK11110000_PermutationMNK____MMAAt_0,(.L_x_85 - kernel_cutlass_kernel_cudnngrouped_gemmgrouped_gemm_swiglugrouped_gemm_swiglu_quantBlockScaledContiguousGroupedGemmKernel_object_at__TiledMMA_ThrLayoutVMNK11110000_PermutationMNK____MMAAt_0)
        .other          kernel_cutlass_kernel_cudnngrouped_gemmgrouped_gemm_swiglugrouped_gemm_swiglu_quantBlockScaledContiguousGroupedGemmKernel_object_at__TiledMMA_ThrLayoutVMNK11110000_PermutationMNK____MMAAt_0,@"STO_CUDA_ENTRY STV_DEFAULT"
kernel_cutlass_kernel_cudnngrouped_gemmgrouped_gemm_swiglugrouped_gemm_swiglu_quantBlockScaledContiguousGroupedGemmKernel_object_at__TiledMMA_ThrLayoutVMNK11110000_PermutationMNK____MMAAt_0:
.text.kernel_cutlass_kernel_cudnngrouped_gemmgrouped_gemm_swiglugrouped_gemm_swiglu_quantBlockScaledContiguousGroupedGemmKernel_object_at__TiledMMA_ThrLayoutVMNK11110000_PermutationMNK____MMAAt_0:
[----:B------:R-:W1:Y:S01]  /*0000*/  LDC R1, c[0x0][0x37c] ;  /* 0x0000df00ff017b82 */ /* 0x000e620000000800 */
[----:B------:R-:W2:Y:S01]  /*0010*/  S2R R3, SR_TID.Y ;  /* 0x0000000000037919 */ /* 0x000ea20000002200 */
[----:B------:R-:W3:Y:S01]  /*0020*/  LDCU UR5, c[0x0][0x360] ;  /* 0x00006c00ff0577ac */ /* 0x000ee20008000800 */
[----:B------:R-:W2:Y:S01]  /*0030*/  S2R R0, SR_TID.Z ;  /* 0x0000000000007919 */ /* 0x000ea20000002300 */
[----:B------:R-:W2:Y:S01]  /*0040*/  LDCU UR4, c[0x0][0x364] ;  /* 0x00006c80ff0477ac */ /* 0x000ea20008000800 */
[----:B------:R-:W3:Y:S01]  /*0050*/  S2R R104, SR_TID.X ;  /* 0x0000000000687919 */ /* 0x000ee20000002100 */
[----:B--2---:R-:W-:Y:S01]  /*0060*/  IMAD R3, R0, UR4, R3 ;  /* 0x0000000400037c24 */ /* 0x004fe2000f8e0203 */
[----:B------:R-:W2:Y:S03]  /*0070*/  LDCU.U8 UR4, c[0x0][0x381] ;  /* 0x00007020ff0477ac */ /* 0x000ea60008000000 */
[----:B---3--:R-:W-:Y:S01]  /*0080*/  IMAD R123, R3, UR5, R104 ;  /* 0x00000005037b7c24 */ /* 0x008fe2000f8e0268 */
[----:B------:R-:W3:Y:S04]  /*0090*/  LDCU.U8 UR5, c[0x0][0x382] ;  /* 0x00007040ff0577ac */ /* 0x000ee80008000000 */
[----:B------:R-:W-:-:S06]  /*00a0*/  SHF.R.U32.HI R123, RZ, 0x5, R123 ;  /* 0x00000005ff7b7819 */ /* 0x000fcc000001167b */
[----:B------:R-:W4:Y:S01]  /*00b0*/  SHFL.IDX PT, R123, R123, RZ, 0x1f ;  /* 0x00001fff7b7b7589 */ /* 0x000f2200000e0000 */
[----:B--2---:R-:W-:Y:S02]  /*00c0*/  ULOP3.LUT UR4, UR4, 0x1, URZ, 0xc0, !UPT ;  /* 0x0000000104047892 */ /* 0x004fe4000f8ec0ff */
[----:B---3--:R-:W-:Y:S02]  /*00d0*/  ULOP3.LUT UR5, UR5, 0x1, URZ, 0xc0, !UPT ;  /* 0x0000000105057892 */ /* 0x008fe4000f8ec0ff */
[----:B------:R-:W-:Y:S02]  /*00e0*/  UISETP.NE.U32.AND UP5, UPT, UR4, 0x1, UPT ;  /* 0x000000010400788c */ /* 0x000fe4000bfa5070 */
[----:B------:R-:W-:Y:S01]  /*00f0*/  UISETP.NE.U32.AND UP6, UPT, UR5, 0x1, UPT ;  /* 0x000000010500788c */ /* 0x000fe2000bfc5070 */
[----:B----4-:R-:W-:-:S13]  /*0100*/  ISETP.NE.AND P0, PT, R123, 0x5, PT ;  /* 0x000000057b00780c */ /* 0x010fda0003f05270 */
[----:B-1----:R-:W-:Y:S05]  /*0110*/  @P0 BRA `(.L_x_0) ;  /* 0x0000000000540947 */ /* 0x002fea0003800000 */
[----:B------:R-:W1:Y:S02]  /*0120*/  LDCU.64 UR4, c[0x0][0x348] ;  /* 0x00006900ff0477ac */ /* 0x000e640008000a00 */
[----:B-1----:R-:W-:Y:S02]  /*0130*/  UIADD3 UR14, UP0, UPT, UR4, 0x40, URZ ;  /* 0x00000040040e7890 */ /* 0x002fe4000ff1e0ff */
[----:B------:R-:W-:Y:S02]  /*0140*/  UIADD3 UR12, UP4, UPT, UR4, 0xc0, URZ ;  /* 0x000000c0040c7890 */ /* 0x000fe4000ff9e0ff */
[----:B------:R-:W-:Y:S02]  /*0150*/  UIADD3 UR10, UP3, UPT, UR4, 0x140, URZ ;  /* 0x00000140040a7890 */ /* 0x000fe4000ff7e0ff */
[----:B------:R-:W-:Y:S02]  /*0160*/  UIADD3 UR8, UP2, UPT, UR4, 0x1c0, URZ ;  /* 0x000001c004087890 */ /* 0x000fe4000ff5e0ff */
[----:B------:R-:W-:-:S02]  /*0170*/  UIADD3 UR6, UP1, UPT, UR4, 0x240, URZ ;  /* 0x0000024004067890 */ /* 0x000fc4000ff3e0ff */
[----:B------:R-:W-:Y:S02]  /*0180*/  UIADD3.X UR15, UPT, UPT, URZ, UR5, URZ, UP0, !UPT ;  /* 0x00000005ff0f7290 */ /* 0x000fe400087fe4ff */
[----:B------:R-:W-:Y:S02]  /*0190*/  UIADD3 UR4, UP0, UPT, UR4, 0x2c0, URZ ;  /* 0x000002c004047890 */ /* 0x000fe4000ff1e0ff */
[----:B------:R-:W-:Y:S02]  /*01a0*/  UIADD3.X UR13, UPT, UPT, URZ, UR5, URZ, UP4, !UPT ;  /* 0x00000005ff0d7290 */ /* 0x000fe4000a7fe4ff */
[----:B------:R-:W-:Y:S02]  /*01b0*/  UIADD3.X UR11, UPT, UPT, URZ, UR5, URZ, UP3, !UPT ;  /* 0x00000005ff0b7290 */ /* 0x000fe40009ffe4ff */
[----:B------:R-:W-:Y:S01]  /*01c0*/  UIADD3.X UR9, UPT, UPT, URZ, UR5, URZ, UP2, !UPT ;  /* 0x00000005ff097290 */ /* 0x000fe200097fe4ff */
[----:B------:R1:W-:Y:S01]  /*01d0*/  UTMACCTL.PF [UR14] ;  /* 0x000000000e0079b9 */ /* 0x0003e20008040000 */
[----:B------:R-:W-:-:S03]  /*01e0*/  UIADD3.X UR7, UPT, UPT, URZ, UR5, URZ, UP1, !UPT ;  /* 0x00000005ff077290 */ /* 0x000fc60008ffe4ff */
[----:B------:R1:W-:Y:S01]  /*01f0*/  UTMACCTL.PF [UR12] ;  /* 0x000000000c0079b9 */ /* 0x0003e20008040000 */
[----:B------:R-:W-:Y:S01]  /*0200*/  UIADD3.X UR5, UPT, UPT, URZ, UR5, URZ, UP0, !UPT ;  /* 0x00000005ff057290 */ /* 0x000fe200087fe4ff */
[----:B------:R1:W-:Y:S02]  /*0210*/  UTMACCTL.PF [UR10] ;  /* 0x000000000a0079b9 */ /* 0x0003e40008040000 */
[----:B------:R1:W-:Y:S02]  /*0220*/  UTMACCTL.PF [UR8] ;  /* 0x00000000080079b9 */ /* 0x0003e40008040000 */
[----:B------:R1:W-:Y:S04]  /*0230*/  UTMACCTL.PF [UR6] ;  /* 0x00000000060079b9 */ /* 0x0003e80008040000 */
[----:B------:R1:W-:Y:S01]  /*0240*/  UTMACCTL.PF [UR4] ;  /* 0x00000000040079b9 */ /* 0x0003e20008040000 */
[----:B------:R-:W-:Y:S01]  /*0250*/  UPLOP3.LUT UP4, UPT, UPT, UPT, UPT, 0x40, 0x4 ;  /* 0x000000000004789c */ /* 0x000fe20003f8e870 */
[----:B-1----:R-:W-:Y:S10]  /*0260*/  BRA `(.L_x_1) ;  /* 0x00000000004c7947 */ /* 0x002ff40003800000 */
.L_x_0:
[----:B------:R-:W-:Y:S01]  /*0270*/  ISETP.NE.AND P0, PT, R123, RZ, PT ;  /* 0x000000ff7b00720c */ /* 0x000fe20003f05270 */
[----:B------:R-:W-:-:S12]  /*0280*/  UPLOP3.LUT UP4, UPT, UPT, UPT, UPT, 0x40, 0x4 ;  /* 0x000000000004789c */ /* 0x000fd80003f8e870 */
[----:B------:R-:W-:Y:S05]  /*0290*/  @P0 BRA `(.L_x_1) ;  /* 0x0000000000400947 */ /* 0x000fea0003800000 */
[----:B------:R-:W1:Y:S01]  /*02a0*/  S2UR UR5, SR_CgaCtaId ;  /* 0x00000000000579c3 */ /* 0x000e620000008800 */
[----:B------:R-:W-:Y:S01]  /*02b0*/  UMOV UR6, 0x400 ;  /* 0x0000040000067882 */ /* 0x000fe20000000000 */
[----:B------:R-:W-:Y:S01]  /*02c0*/  UMOV UR4, 0x1 ;  /* 0x0000000100047882 */ /* 0x000fe20000000000 */
[----:B------:R-:W-:Y:S02]  /*02d0*/  UPLOP3.LUT UP4, UPT, UPT, UPT, UPT, 0x80, 0x8 ;  /* 0x000000000008789c */ /* 0x000fe40003f8f070 */
[----:B-1----:R-:W-:Y:S02]  /*02e0*/  ULEA UR5, UR5, UR6, 0x18 ;  /* 0x0000000605057291 */ /* 0x002fe4000f8ec0ff */
[----:B------:R-:W-:-:S04]  /*02f0*/  UIADD3 UR6, UPT, UPT, -UR4, 0x100000, URZ ;  /* 0x0010000004067890 */ /* 0x000fc8000fffe1ff */
[----:B------:R-:W-:Y:S02]  /*0300*/  USHF.L.U32 UR7, UR6, 0xb, URZ ;  /* 0x0000000b06077899 */ /* 0x000fe400080006ff */
[----:B------:R-:W-:Y:S01]  /*0310*/  USHF.L.U32 UR6, UR6, 0x1, URZ ;  /* 0x0000000106067899 */ /* 0x000fe200080006ff */
[----:B------:R-:W1:Y:S11]  /*0320*/  FENCE.VIEW.ASYNC.S ;  /* 0x00000000000073c6 */ /* 0x000e760000000000 */
[----:B-1----:R1:W2:Y:S01]  /*0330*/  SYNCS.EXCH.64 URZ, [UR5], UR6 ;  /* 0x0000000605ff75b2 */ /* 0x0022a20008000100 */
[----:B------:R1:W3:Y:S01]  /*0340*/  SYNCS.EXCH.64 URZ, [UR5+0x8], UR6 ;  /* 0x0000080605ff75b2 */ /* 0x0002e20008000100 */
[----:B------:R1:W4:Y:S01]  /*0350*/  SYNCS.EXCH.64 URZ, [UR5+0x10], UR6 ;  /* 0x0000100605ff75b2 */ /* 0x0003220008000100 */
[----:B------:R1:W1:Y:S01]  /*0360*/  SYNCS.EXCH.64 URZ, [UR5+0x18], UR6 ;  /* 0x0000180605ff75b2 */ /* 0x0002620008000100 */
[----:B------:R1:W1:Y:S01]  /*0370*/  SYNCS.EXCH.64 URZ, [UR5+0x20], UR6 ;  /* 0x0000200605ff75b2 */ /* 0x0002620008000100 */
[----:B------:R1:W1:Y:S01]  /*0380*/  SYNCS.EXCH.64 URZ, [UR5+0x28], UR6 ;  /* 0x0000280605ff75b2 */ /* 0x0002620008000100 */
[----:B------:R-:W-:Y:S01]  /*0390*/  NOP ;  /* 0x0000000000007918 */ /* 0x000fe20000000000 */
.L_x_1:
[----:B------:R-:W-:Y:S01]  /*03a0*/  NOP ;  /* 0x0000000000007918 */ /* 0x000fe20000000000 */
[----:B-1234-:R-:W-:Y:S06]  /*03b0*/  BAR.SYNC.DEFER_BLOCKING 0x0 ;  /* 0x0000000000007b1d */ /* 0x01efec0000010000 */
[----:B------:R-:W-:Y:S05]  /*03c0*/  BRA.U !UP4, `(.L_x_2) ;  /* 0x000000010c3c7547 */ /* 0x000fea000b800000 */
[----:B------:R-:W1:Y:S01]  /*03d0*/  S2UR UR6, SR_CgaCtaId ;  /* 0x00000000000679c3 */ /* 0x000e620000008800 */
[----:B------:R-:W-:Y:S01]  /*03e0*/  UMOV UR7, 0x400 ;  /* 0x0000040000077882 */ /* 0x000fe20000000000 */
[----:B------:R-:W-:Y:S01]  /*03f0*/  UMOV UR5, 0x1 ;  /* 0x0000000100057882 */ /* 0x000fe20000000000 */
[----:B------:R-:W-:Y:S01]  /*0400*/  UMOV UR4, 0x4 ;  /* 0x0000000400047882 */ /* 0x000fe20000000000 */
[----:B------:R-:W-:-:S04]  /*0410*/  UIADD3 UR8, UPT, UPT, -UR5, 0x100000, URZ ;  /* 0x0010000005087890 */ /* 0x000fc8000fffe1ff */
[----:B------:R-:W-:Y:S02]  /*0420*/  USHF.L.U32 UR9, UR8, 0xb, URZ ;  /* 0x0000000b08097899 */ /* 0x000fe400080006ff */
[----:B------:R-:W-:Y:S02]  /*0430*/  USHF.L.U32 UR8, UR8, 0x1, URZ ;  /* 0x0000000108087899 */ /* 0x000fe400080006ff */
[----:B------:R-:W-:-:S04]  /*0440*/  UIADD3 UR4, UPT, UPT, -UR4, 0x100000, URZ ;  /* 0x0010000004047890 */ /* 0x000fc8000fffe1ff */
[----:B------:R-:W-:Y:S02]  /*0450*/  USHF.L.U32 UR5, UR4, 0xb, URZ ;  /* 0x0000000b04057899 */ /* 0x000fe400080006ff */
[----:B------:R-:W-:Y:S02]  /*0460*/  USHF.L.U32 UR4, UR4, 0x1, URZ ;  /* 0x0000000104047899 */ /* 0x000fe400080006ff */
[----:B-1----:R-:W-:Y:S01]  /*0470*/  ULEA UR6, UR6, UR7, 0x18 ;  /* 0x0000000706067291 */ /* 0x002fe2000f8ec0ff */
[----:B------:R-:W1:Y:S11]  /*0480*/  FENCE.VIEW.ASYNC.S ;  /* 0x00000000000073c6 */ /* 0x000e760000000000 */
[----:B-1----:R1:W2:Y:S01]  /*0490*/  SYNCS.EXCH.64 URZ, [UR6+0x30], UR8 ;  /* 0x0000300806ff75b2 */ /* 0x0022a20008000100 */
[----:B------:R1:W3:Y:S01]  /*04a0*/  SYNCS.EXCH.64 URZ, [UR6+0x38], UR4 ;  /* 0x0000380406ff75b2 */ /* 0x0002e20008000100 */
[----:B------:R-:W-:Y:S01]  /*04b0*/  NOP ;  /* 0x0000000000007918 */ /* 0x000fe20000000000 */
.L_x_2:
[----:B------:R-:W-:Y:S01]  /*04c0*/  NOP ;  /* 0x0000000000007918 */ /* 0x000fe20000000000 */
[----:B--23--:R-:W-:Y:S06]  /*04d0*/  BAR.SYNC.DEFER_BLOCKING 0x0 ;  /* 0x0000000000007b1d */ /* 0x00cfec0000010000 */
[----:B------:R-:W-:Y:S05]  /*04e0*/  BRA.U !UP4, `(.L_x_3) ;  /* 0x000000010c447547 */ /* 0x000fea000b800000 */
[----:B-1----:R-:W1:Y:S01]  /*04f0*/  S2UR UR6, SR_CgaCtaId ;  /* 0x00000000000679c3 */ /* 0x002e620000008800 */
        /* <DEDUP_REMOVED lines=11> */
[----:B-1----:R2:W3:Y:S01]  /*05b0*/  SYNCS.EXCH.64 URZ, [UR6+0x40], UR8 ;  /* 0x0000400806ff75b2 */ /* 0x0024e20008000100 */
[----:B------:R2:W4:Y:S01]  /*05c0*/  SYNCS.EXCH.64 URZ, [UR6+0x48], UR8 ;  /* 0x0000480806ff75b2 */ /* 0x0005220008000100 */
[----:B------:R2:W1:Y:S01]  /*05d0*/  SYNCS.EXCH.64 URZ, [UR6+0x50], UR4 ;  /* 0x0000500406ff75b2 */ /* 0x0004620008000100 */
[----:B------:R2:W1:Y:S02]  /*05e0*/  SYNCS.EXCH.64 URZ, [UR6+0x58], UR4 ;  /* 0x0000580406ff75b2 */ /* 0x0004640008000100 */
[----:B--2---:R-:W-:Y:S01]  /*05f0*/  NOP ;  /* 0x0000000000007918 */ /* 0x004fe20000000000 */
.L_x_3:
[----:B------:R-:W-:Y:S01]  /*0600*/  NOP ;  /* 0x0000000000007918 */ /* 0x000fe20000000000 */
[----:B-1-34-:R-:W-:Y:S08]  /*0610*/  BAR.SYNC.DEFER_BLOCKING 0x0 ;  /* 0x0000000000007b1d */ /* 0x01aff00000010000 */
[----:B------:R-:W-:Y:S01]  /*0620*/  BAR.SYNC.DEFER_BLOCKING 0x1, 0xe0 ;  /* 0x0043800000007b1d */ /* 0x000fe20000010000 */
[----:B------:R-:W-:-:S05]  /*0630*/  ISETP.NE.AND P0, PT, R123, 0x6, PT ;  /* 0x000000067b00780c */ /* 0x000fca0003f05270 */
[----:B------:R-:W1:Y:S08]  /*0640*/  LDCU.64 UR14, c[0x0][0x358] ;  /* 0x00006b00ff0e77ac */ /* 0x000e700008000a00 */
[----:B------:R-:W-:Y:S05]  /*0650*/  @P0 BRA `(.L_x_4) ;  /* 0x0000000800880947 */ /* 0x000fea0003800000 */
[----:B------:R-:W-:Y:S01]  /*0660*/  LOP3.LUT R0, R104, 0x1f, RZ, 0xc0, !PT ;  /* 0x0000001f68007812 */ /* 0x000fe200078ec0ff */
[----:B------:R-:W-:Y:S01]  /*0670*/  IMAD.MOV.U32 R18, RZ, RZ, 0x7fffffff ;  /* 0x7fffffffff127424 */ /* 0x000fe200078e00ff */
[----:B------:R-:W2:Y:S01]  /*0680*/  S2UR UR9, SR_CTAID.Z ;  /* 0x00000000000979c3 */ /* 0x000ea20000002700 */
[----:B------:R-:W2:Y:S01]  /*0690*/  LDCU.64 UR6, c[0x0][0x760] ;  /* 0x0000ec00ff0677ac */ /* 0x000ea20008000a00 */
[C---:B------:R-:W-:Y:S01]  /*06a0*/  ISETP.GT.U32.AND P0, PT, R0.reuse, 0x7, PT ;  /* 0x000000070000780c */ /* 0x040fe20003f04070 */
[----:B------:R-:W3:Y:S01]  /*06b0*/  LDCU.U8 UR8, c[0x0][0x768] ;  /* 0x0000ed00ff0877ac */ /* 0x000ee20008000000 */
[----:B------:R-:W4:Y:S01]  /*06c0*/  LDCU.U8 UR10, c[0x0][0x769] ;  /* 0x0000ed20ff0a77ac */ /* 0x000f220008000000 */
[----:B------:R-:W5:Y:S10]  /*06d0*/  LDCU.U8 UR13, c[0x0][0x781] ;  /* 0x0000f020ff0d77ac */ /* 0x000f740008000000 */
[----:B------:R-:W1:Y:S01]  /*06e0*/  @!P0 LDC.64 R2, c[0x0][0x748] ;  /* 0x0001d200ff028b82 */ /* 0x000e620000000a00 */
[----:B------:R-:W1:Y:S02]  /*06f0*/  LDCU UR20, c[0x0][0x770] ;  /* 0x0000ee00ff1477ac */ /* 0x000e640008000800 */
[----:B-1----:R-:W-:-:S05]  /*0700*/  @!P0 IMAD.WIDE.U32 R2, R0, 0x4, R2 ;  /* 0x0000000400028825 */ /* 0x002fca00078e0002 */
[----:B------:R-:W5:Y:S01]  /*0710*/  @!P0 LDG.E R18, desc[UR14][R2.64] ;  /* 0x0000000e02128981 */ /* 0x000f62000c1e1900 */
[----:B--2---:R-:W-:Y:S01]  /*0720*/  UIMAD.WIDE.U32 UR4, UR9, UR7, URZ ;  /* 0x00000007090472a5 */ /* 0x004fe2000f8e00ff */
[----:B------:R-:W-:Y:S01]  /*0730*/  HFMA2 R0, -RZ, RZ, 0, 5.9604644775390625e-08 ;  /* 0x00000001ff007431 */ /* 0x000fe200000001ff */
[----:B------:R-:W-:Y:S01]  /*0740*/  UISETP.GT.U32.AND UP0, UPT, UR9, 0x1ff, UPT ;  /* 0x000001ff0900788c */ /* 0x000fe2000bf04070 */
[----:B------:R-:W-:-:S04]  /*0750*/  IMAD.MOV.U32 R10, RZ, RZ, RZ ;  /* 0x000000ffff0a7224 */ /* 0x000fc800078e00ff */
[----:B------:R-:W-:Y:S02]  /*0760*/  UMOV UR11, UR5 ;  /* 0x00000005000b7c82 */ /* 0x000fe40008000000 */
[----:B------:R-:W-:Y:S02]  /*0770*/  UIADD3 UR7, UPT, UPT, -UR11, UR9, URZ ;  /* 0x000000090b077290 */ /* 0x000fe4000fffe1ff */
[----:B------:R-:W1:Y:S02]  /*0780*/  LDCU.64 UR4, c[0x0][0x778] ;  /* 0x0000ef00ff0477ac */ /* 0x000e640008000a00 */
[----:B---3--:R-:W-:-:S04]  /*0790*/  USHF.R.U32.HI UR7, URZ, UR8, UR7 ;  /* 0x00000008ff077299 */ /* 0x008fc80008011607 */
[----:B------:R-:W-:-:S04]  /*07a0*/  UIADD3 UR11, UPT, UPT, UR11, UR7, URZ ;  /* 0x000000070b0b7290 */ /* 0x000fc8000fffe0ff */
[----:B----4-:R-:W-:-:S03]  /*07b0*/  USHF.R.U32.HI UR11, URZ, UR10, UR11 ;  /* 0x0000000aff0b7299 */ /* 0x010fc6000801160b */
[----:B------:R-:W2:Y:S01]  /*07c0*/  LDCU.U8 UR7, c[0x0][0x780] ;  /* 0x0000f000ff0777ac */ /* 0x000ea20008000000 */
[----:B------:R-:W-:-:S04]  /*07d0*/  UIADD3 UR11, UPT, UPT, -UR11, URZ, URZ ;  /* 0x000000ff0b0b7290 */ /* 0x000fc8000fffe1ff */
[----:B------:R-:W-:-:S04]  /*07e0*/  UIMAD UR6, UR11, UR6, UR9 ;  /* 0x000000060b0672a4 */ /* 0x000fc8000f8e0209 */
[----:B-1----:R-:W-:-:S07]  /*07f0*/  UIMAD.WIDE.U32 UR16, UR6, UR5, URZ ;  /* 0x00000005061072a5 */ /* 0x002fce000f8e00ff */
[----:B------:R-:W-:Y:S02]  /*0800*/  UMOV UR5, UR17 ;  /* 0x0000001100057c82 */ /* 0x000fe40008000000 */
[----:B------:R-:W-:Y:S02]  /*0810*/  UIADD3 UR18, UPT, UPT, UR6, -UR5, URZ ;  /* 0x8000000506127290 */ /* 0x000fe4000fffe0ff */
[----:B------:R-:W1:Y:S02]  /*0820*/  LDCU.U8 UR17, c[0x0][0x774] ;  /* 0x0000ee80ff1177ac */ /* 0x000e640008000000 */
[----:B--2---:R-:W-:Y:S01]  /*0830*/  USHF.R.U32.HI UR18, URZ, UR7, UR18 ;  /* 0x00000007ff127299 */ /* 0x004fe20008011612 */
[----:B------:R-:W2:Y:S03]  /*0840*/  LDCU.U8 UR16, c[0x0][0x775] ;  /* 0x0000eea0ff1077ac */ /* 0x000ea60008000000 */
[----:B------:R-:W-:Y:S01]  /*0850*/  UIADD3 UR18, UPT, UPT, UR5, UR18, URZ ;  /* 0x0000001205127290 */ /* 0x000fe2000fffe0ff */
[----:B------:R-:W3:Y:S03]  /*0860*/  LDCU UR5, c[0x0][0x76c] ;  /* 0x0000ed80ff0577ac */ /* 0x000ee60008000800 */
[----:B-----5:R-:W-:-:S04]  /*0870*/  USHF.R.U32.HI UR18, URZ, UR13, UR18 ;  /* 0x0000000dff127299 */ /* 0x020fc80008011612 */
[----:B------:R-:W-:Y:S02]  /*0880*/  UIMAD.WIDE.U32 UR20, UR18, UR20, URZ ;  /* 0x00000014121472a5 */ /* 0x000fe4000f8e00ff */
[----:B------:R-:W-:-:S04]  /*0890*/  UIADD3 UR12, UPT, UPT, -UR18, URZ, URZ ;  /* 0x000000ff120c7290 */ /* 0x000fc8000fffe1ff */
[----:B------:R-:W-:Y:S01]  /*08a0*/  UIMAD UR4, UR12, UR4, UR6 ;  /* 0x000000040c0472a4 */ /* 0x000fe2000f8e0206 */
[----:B------:R-:W-:Y:S02]  /*08b0*/  UMOV UR19, UR21 ;  /* 0x0000001500137c82 */ /* 0x000fe40008000000 */
[----:B------:R-:W-:-:S03]  /*08c0*/  UIADD3 UR11, UPT, UPT, UR18, -UR19, URZ ;  /* 0x80000013120b7290 */ /* 0x000fc6000fffe0ff */
[----:B------:R-:W-:Y:S01]  /*08d0*/  MOV R5, UR4 ;  /* 0x0000000400057c02 */ /* 0x000fe20008000f00 */
[----:B-1----:R-:W-:-:S04]  /*08e0*/  USHF.R.U32.HI UR11, URZ, UR17, UR11 ;  /* 0x00000011ff0b7299 */ /* 0x002fc8000801160b */
[----:B------:R-:W-:-:S04]  /*08f0*/  UIADD3 UR11, UPT, UPT, UR19, UR11, URZ ;  /* 0x0000000b130b7290 */ /* 0x000fc8000fffe0ff */
[----:B--2---:R-:W-:-:S04]  /*0900*/  USHF.R.U32.HI UR11, URZ, UR16, UR11 ;  /* 0x00000010ff0b7299 */ /* 0x004fc8000801160b */
[----:B------:R-:W-:-:S04]  /*0910*/  UIADD3 UR11, UPT, UPT, -UR11, URZ, URZ ;  /* 0x000000ff0b0b7290 */ /* 0x000fc8000fffe1ff */
[----:B---3--:R-:W-:-:S06]  /*0920*/  UIMAD UR5, UR11, UR5, UR18 ;  /* 0x000000050b0572a4 */ /* 0x008fcc000f8e0212 */
[----:B------:R-:W-:Y:S01]  /*0930*/  IMAD.U32 R4, RZ, RZ, UR5 ;  /* 0x00000005ff047e24 */ /* 0x000fe2000f8e00ff */
[----:B------:R1:W2:Y:S01]  /*0940*/  SHFL.IDX PT, R2, R18, 0x7, 0x1f ;  /* 0x00e01f0012027f89 */ /* 0x0002a200000e0000 */
[----:B------:R-:W-:Y:S05]  /*0950*/  BRA.U UP0, `(.L_x_5) ;  /* 0x0000000500547547 */ /* 0x000fea000b800000 */
[----:B--2---:R-:W-:Y:S01]  /*0960*/  SHF.R.S32.HI R17, RZ, 0x1f, R2 ;  /* 0x0000001fff117819 */ /* 0x004fe20000011402 */
[----:B------:R-:W2:Y:S01]  /*0970*/  LDC R0, c[0x0][0x374] ;  /* 0x0000dd00ff007b82 */ /* 0x000ea20000000800 */
[----:B------:R-:W-:Y:S01]  /*0980*/  IMAD.U32 R19, RZ, RZ, UR9 ;  /* 0x00000009ff137e24 */ /* 0x000fe2000f8e00ff */
[----:B------:R-:W-:Y:S01]  /*0990*/  MOV R10, RZ ;  /* 0x000000ff000a7202 */ /* 0x000fe20000000f00 */
[----:B------:R-:W-:Y:S01]  /*09a0*/  IMAD.MOV.U32 R6, RZ, RZ, -0x1 ;  /* 0xffffffffff067424 */ /* 0x000fe200078e00ff */
[----:B------:R-:W-:Y:S02]  /*09b0*/  LEA.HI R17, R17, R2, RZ, 0x7 ;  /* 0x0000000211117211 */ /* 0x000fe400078f38ff */
[----:B------:R-:W-:Y:S02]  /*09c0*/  MOV R15, RZ ;  /* 0x000000ff000f7202 */ /* 0x000fe40000000f00 */
[----:B------:R-:W2:Y:S01]  /*09d0*/  LDC R7, c[0x0][0x370] ;  /* 0x0000dc00ff077b82 */ /* 0x000ea20000000800 */
[----:B------:R-:W-:-:S04]  /*09e0*/  LOP3.LUT R3, R17, 0xffffff80, RZ, 0xc0, !PT ;  /* 0xffffff8011037812 */ /* 0x000fc800078ec0ff */
[----:B------:R-:W-:-:S03]  /*09f0*/  ISETP.NE.AND P0, PT, R2, R3, PT ;  /* 0x000000030200720c */ /* 0x000fc60003f05270 */
[----:B------:R-:W3:Y:S01]  /*0a00*/  LDC R16, c[0x0][0x378] ;  /* 0x0000de00ff107b82 */ /* 0x000ee20000000800 */
[----:B------:R-:W-:-:S07]  /*0a10*/  ISETP.LT.AND P0, PT, R2, RZ, P0 ;  /* 0x000000ff0200720c */ /* 0x000fce0000701270 */
[----:B------:R-:W4:Y:S08]  /*0a20*/  LDC R12, c[0x0][0x770] ;  /* 0x0001dc00ff0c7b82 */ /* 0x000f300000000800 */
[----:B------:R-:W1:Y:S01]  /*0a30*/  LDC R11, c[0x0][0x76c] ;  /* 0x0001db00ff0b7b82 */ /* 0x000e620000000800 */
[----:B--2---:R-:W-:Y:S01]  /*0a40*/  IMAD R7, R0, R7, RZ ;  /* 0x0000000700077224 */ /* 0x004fe200078e02ff */
[----:B------:R-:W-:-:S02]  /*0a50*/  SHF.R.S32.HI R0, RZ, 0x7, R17 ;  /* 0x00000007ff007819 */ /* 0x000fc40000011411 */
[----:B------:R-:W-:-:S03]  /*0a60*/  LEA.HI.SX32 R17, R17, 0xffffffff, 0x19 ;  /* 0xffffffff11117811 */ /* 0x000fc600078fcaff */
[----:B------:R-:W-:Y:S01]  /*0a70*/  @!P0 IMAD.MOV R17, RZ, RZ, R0 ;  /* 0x000000ffff118224 */ /* 0x000fe200078e0200 */
[----:B------:R-:W2:Y:S01]  /*0a80*/  LDC.64 R8, c[0x0][0x760] ;  /* 0x0001d800ff087b82 */ /* 0x000ea20000000a00 */
[----:B---3--:R-:W-:Y:S02]  /*0a90*/  IMAD R16, R7, R16, RZ ;  /* 0x0000001007107224 */ /* 0x008fe400078e02ff */
[----:B------:R-:W-:-:S05]  /*0aa0*/  IMAD.MOV.U32 R0, RZ, RZ, 0x1 ;  /* 0x00000001ff007424 */ /* 0x000fca00078e00ff */
[----:B------:R-:W3:Y:S02]  /*0ab0*/  LDC.64 R2, c[0x0][0x778] ;  /* 0x0001de00ff027b82 */ /* 0x000ee40000000a00 */
.L_x_10:
[----:B------:R-:W-:-:S13]  /*0ac0*/  ISETP.GE.AND P0, PT, R4, R17, PT ;  /* 0x000000110400720c */ /* 0x000fda0003f06270 */
[----:B------:R-:W-:Y:S05]  /*0ad0*/  @P0 BRA `(.L_x_6) ;  /* 0x0000000000940947 */ /* 0x000fea0003800000 */
[----:B------:R-:W-:-:S04]  /*0ae0*/  SHF.L.U32 R7, R4, 0x7, RZ ;  /* 0x0000000704077819 */ /* 0x000fc800000006ff */
[----:B------:R-:W-:-:S13]  /*0af0*/  ISETP.GE.AND P0, PT, R7, R15, PT ;  /* 0x0000000f0700720c */ /* 0x000fda0003f06270 */
[----:B------:R-:W-:Y:S05]  /*0b00*/  @!P0 BRA `(.L_x_7) ;  /* 0x0000000000388947 */ /* 0x000fea0003800000 */
[----:B------:R-:W-:Y:S01]  /*0b10*/  VIADD R13, R6, 0x1 ;  /* 0x00000001060d7836 */ /* 0x000fe20000000000 */
[----:B------:R-:W-:-:S04]  /*0b20*/  MOV R6, 0xffffffff ;  /* 0xffffffff00067802 */ /* 0x000fc80000000f00 */
[----:B------:R-:W-:-:S13]  /*0b30*/  ISETP.GT.U32.AND P0, PT, R13, 0x1f, PT ;  /* 0x0000001f0d00780c */ /* 0x000fda0003f04070 */
[----:B------:R-:W-:Y:S05]  /*0b40*/  @P0 BRA `(.L_x_8) ;  /* 0x0000000000240947 */ /* 0x000fea0003800000 */
[----:B------:R-:W-:Y:S01]  /*0b50*/  ISETP.GT.AND P0, PT, R18, R7, PT ;  /* 0x000000071200720c */ /* 0x000fe20003f04270 */
[----:B------:R-:W-:-:S05]  /*0b60*/  IMAD.MOV.U32 R6, RZ, RZ, -0x1 ;  /* 0xffffffffff067424 */ /* 0x000fca00078e00ff */
[----:B------:R-:W-:-:S07]  /*0b70*/  SHF.L.U32 R6, R6, R13, RZ ;  /* 0x0000000d06067219 */ /* 0x000fce00000006ff */
[----:B------:R-:W-:-:S04]  /*0b80*/  VOTE.ANY R7, PT, P0 ;  /* 0x0000000000077806 */ /* 0x000fc800000e0100 */
[----:B------:R-:W-:-:S05]  /*0b90*/  LOP3.LUT P0, R7, R7, RZ, R6, 0xa0, !PT ;  /* 0x000000ff07077212 */ /* 0x000fca000780a006 */
[----:B------:R-:W-:-:S05]  /*0ba0*/  VIADD R6, R7, 0xffffffff ;  /* 0xffffffff07067836 */ /* 0x000fca0000000000 */
[----:B------:R-:W-:-:S04]  /*0bb0*/  LOP3.LUT R7, R7, R6, RZ, 0xc, !PT ;  /* 0x0000000607077212 */ /* 0x000fc800078e0cff */
[----:B------:R-:W5:Y:S02]  /*0bc0*/  POPC R6, R7 ;  /* 0x0000000700067309 */ /* 0x000f640000000000 */
[----:B-----5:R-:W-:-:S07]  /*0bd0*/  SEL R6, R6, 0xffffffff, P0 ;  /* 0xffffffff06067807 */ /* 0x020fce0000000000 */
.L_x_8:
[----:B------:R4:W3:Y:S02]  /*0be0*/  SHFL.IDX PT, R15, R18, R6, 0x1f ;  /* 0x00001f06120f7589 */ /* 0x0008e400000e0000 */
.L_x_7:
[----:B------:R-:W5:Y:S01]  /*0bf0*/  S2R R13, SR_CgaCtaId ;  /* 0x00000000000d7919 */ /* 0x000f620000008800 */
[----:B------:R-:W-:Y:S01]  /*0c00*/  MOV R14, 0x400 ;  /* 0x00000400000e7802 */ /* 0x000fe20000000f00 */
[----:B------:R-:W-:-:S03]  /*0c10*/  IMAD.U32 R21, R0, -0x80000000, RZ ;  /* 0x8000000000157824 */ /* 0x000fc600078e00ff */
[----:B-----5:R-:W-:-:S05]  /*0c20*/  LEA R13, R13, R14, 0x18 ;  /* 0x0000000e0d0d7211 */ /* 0x020fca00078ec0ff */
[----:B------:R-:W-:-:S04]  /*0c30*/  IMAD R14, R10, 0x8, R13 ;  /* 0x000000080a0e7824 */ /* 0x000fc800078e020d */
[----:B------:R-:W5:Y:S02]  /*0c40*/  SYNCS.PHASECHK.TRANS64.TRYWAIT P0, [R14+URZ+0x50], R21 ;  /* 0x000050150e0075a7 */ /* 0x000f6400080011ff */
[----:B-----5:R-:W-:Y:S05]  /*0c50*/  @!P0 BRA `(.L_x_9) ;  /* 0x0000003800648947 */ /* 0x020fea0003800000 */
.L_x_59:
[----:B------:R-:W-:Y:S01]  /*0c60*/  ELECT P0, URZ, PT ;  /* 0x0000000000ff782f */ /* 0x000fe20003800000 */
[----:B------:R-:W-:-:S12]  /*0c70*/  IMAD.MOV.U32 R7, RZ, RZ, 0x1 ;  /* 0x00000001ff077424 */ /* 0x000fd800078e00ff */
[C---:B------:R-:W-:Y:S02]  /*0c80*/  @P0 IMAD R13, R10.reuse, 0x10, R13 ;  /* 0x000000100a0d0824 */ /* 0x040fe400078e020d */
[----:B------:R-:W-:-:S03]  /*0c90*/  VIADD R10, R10, 0x1 ;  /* 0x000000010a0a7836 */ /* 0x000fc60000000000 */
[----:B------:R4:W-:Y:S02]  /*0ca0*/  @P0 STS.128 [R13+0x2c810], R4 ;  /* 0x02c810040d000388 */ /* 0x0009e40000000c00 */
[----:B------:R-:W-:Y:S01]  /*0cb0*/  ISETP.NE.AND P0, PT, R10, 0x2, PT ;  /* 0x000000020a00780c */ /* 0x000fe20003f05270 */
[----:B------:R5:W-:Y:S06]  /*0cc0*/  MEMBAR.ALL.CTA ;  /* 0x0000000000007992 */ /* 0x000bec0000008000 */
[----:B-----5:R-:W5:Y:S01]  /*0cd0*/  FENCE.VIEW.ASYNC.S ;  /* 0x00000000000073c6 */ /* 0x020f620000000000 */
[----:B----4-:R-:W-:-:S02]  /*0ce0*/  SEL R21, RZ, 0x1, P0 ;  /* 0x00000001ff157807 */ /* 0x010fc40000000000 */
[----:B------:R-:W-:Y:S02]  /*0cf0*/  SEL R10, R10, RZ, P0 ;  /* 0x000000ff0a0a7207 */ /* 0x000fe40000000000 */
[----:B------:R-:W-:Y:S01]  /*0d00*/  LOP3.LUT R0, R0, R21, RZ, 0x3c, !PT ;  /* 0x0000001500007212 */ /* 0x000fe200078e3cff */
[----:B-----5:R-:W-:Y:S06]  /*0d10*/  BAR.SYNC.DEFER_BLOCKING 0x4, 0x20 ;  /* 0x0100800000007b1d */ /* 0x020fec0000010000 */
[----:B------:R4:W-:Y:S02]  /*0d20*/  SYNCS.ARRIVE.TRANS64.ART0 RZ, [R14+URZ+0x40], R7 ;  /* 0x000040070eff79a7 */ /* 0x0009e400085000ff */
.L_x_6:
[----:B------:R-:W-:-:S04]  /*0d30*/  IMAD.IADD R19, R16, 0x1, R19 ;  /* 0x0000000110137824 */ /* 0x000fc800078e0213 */
[C---:B--2---:R-:W-:Y:S01]  /*0d40*/  IMAD.HI.U32 R5, R19.reuse, R9, RZ ;  /* 0x0000000913057227 */ /* 0x044fe200078e00ff */
[----:B------:R-:W-:-:S03]  /*0d50*/  ISETP.GE.AND P0, PT, R19, 0x200, PT ;  /* 0x000002001300780c */ /* 0x000fc60003f06270 */
[----:B------:R-:W-:-:S05]  /*0d60*/  IMAD.IADD R4, R19, 0x1, -R5 ;  /* 0x0000000113047824 */ /* 0x000fca00078e0a05 */
[----:B------:R-:W-:-:S04]  /*0d70*/  SHF.R.U32.HI R4, RZ, UR8, R4 ;  /* 0x00000008ff047c19 */ /* 0x000fc80008011604 */
[----:B------:R-:W-:-:S04]  /*0d80*/  IADD3 R4, PT, PT, R5, R4, RZ ;  /* 0x0000000405047210 */ /* 0x000fc80007ffe0ff */
[----:B----4-:R-:W-:-:S05]  /*0d90*/  SHF.R.U32.HI R14, RZ, UR10, R4 ;  /* 0x0000000aff0e7c19 */ /* 0x010fca0008011604 */
[----:B------:R-:W-:-:S04]  /*0da0*/  IMAD.MOV R14, RZ, RZ, -R14 ;  /* 0x000000ffff0e7224 */ /* 0x000fc800078e0a0e */
[----:B------:R-:W-:-:S04]  /*0db0*/  IMAD R14, R8, R14, R19 ;  /* 0x0000000e080e7224 */ /* 0x000fc800078e0213 */
[----:B---3--:R-:W-:-:S05]  /*0dc0*/  IMAD.HI.U32 R5, R14, R3, RZ ;  /* 0x000000030e057227 */ /* 0x008fca00078e00ff */
[----:B------:R-:W-:-:S04]  /*0dd0*/  IADD3 R4, PT, PT, R14, -R5, RZ ;  /* 0x800000050e047210 */ /* 0x000fc80007ffe0ff */
[----:B------:R-:W-:-:S05]  /*0de0*/  SHF.R.U32.HI R4, RZ, UR7, R4 ;  /* 0x00000007ff047c19 */ /* 0x000fca0008011604 */
[----:B------:R-:W-:-:S05]  /*0df0*/  IMAD.IADD R4, R5, 0x1, R4 ;  /* 0x0000000105047824 */ /* 0x000fca00078e0204 */
[----:B------:R-:W-:-:S05]  /*0e00*/  SHF.R.U32.HI R7, RZ, UR13, R4 ;  /* 0x0000000dff077c19 */ /* 0x000fca0008011604 */
[----:B------:R-:W-:-:S05]  /*0e10*/  IMAD.HI.U32 R5, R7, R12, RZ ;  /* 0x0000000c07057227 */ /* 0x000fca00078e00ff */
[----:B------:R-:W-:-:S04]  /*0e20*/  IADD3 R4, PT, PT, R7, -R5, RZ ;  /* 0x8000000507047210 */ /* 0x000fc80007ffe0ff */
[----:B------:R-:W-:-:S05]  /*0e30*/  SHF.R.U32.HI R4, RZ, UR17, R4 ;  /* 0x00000011ff047c19 */ /* 0x000fca0008011604 */
[----:B------:R-:W-:Y:S01]  /*0e40*/  IMAD.IADD R4, R5, 0x1, R4 ;  /* 0x0000000105047824 */ /* 0x000fe200078e0204 */
[----:B------:R-:W-:-:S04]  /*0e50*/  IADD3 R5, PT, PT, -R7, RZ, RZ ;  /* 0x000000ff07057210 */ /* 0x000fc80007ffe1ff */
[----:B------:R-:W-:Y:S01]  /*0e60*/  SHF.R.U32.HI R4, RZ, UR16, R4 ;  /* 0x00000010ff047c19 */ /* 0x000fe20008011604 */
[----:B------:R-:W-:-:S03]  /*0e70*/  IMAD R5, R2, R5, R14 ;  /* 0x0000000502057224 */ /* 0x000fc600078e020e */
[----:B------:R-:W-:-:S05]  /*0e80*/  IADD3 R4, PT, PT, -R4, RZ, RZ ;  /* 0x000000ff04047210 */ /* 0x000fca0007ffe1ff */
[----:B-1----:R-:W-:Y:S01]  /*0e90*/  IMAD R4, R11, R4, R7 ;  /* 0x000000040b047224 */ /* 0x002fe200078e0207 */
[----:B------:R-:W-:Y:S06]  /*0ea0*/  @!P0 BRA `(.L_x_10) ;  /* 0xfffffffc00048947 */ /* 0x000fec000383ffff */
.L_x_5:
[----:B------:R-:W3:Y:S01]  /*0eb0*/  S2R R3, SR_CgaCtaId ;  /* 0x0000000000037919 */ /* 0x000ee20000008800 */
[----:B--2---:R-:W-:Y:S01]  /*0ec0*/  MOV R2, 0x400 ;  /* 0x0000040000027802 */ /* 0x004fe20000000f00 */
[----:B------:R-:W-:Y:S01]  /*0ed0*/  IMAD.U32 R6, R0, -0x80000000, RZ ;  /* 0x8000000000067824 */ /* 0x000fe200078e00ff */
[C---:B------:R-:W-:Y:S01]  /*0ee0*/  ISETP.NE.AND P0, PT, R10.reuse, 0x1, PT ;  /* 0x000000010a00780c */ /* 0x040fe20003f05270 */
[----:B------:R-:W-:-:S05]  /*0ef0*/  VIADD R8, R10, 0x2 ;  /* 0x000000020a087836 */ /* 0x000fca0000000000 */
[----:B------:R-:W-:Y:S02]  /*0f00*/  SEL R8, R8, 0x1, P0 ;  /* 0x0000000108087807 */ /* 0x000fe40000000000 */
[----:B---3--:R-:W-:-:S05]  /*0f10*/  LEA R3, R3, R2, 0x18 ;  /* 0x0000000203037211 */ /* 0x008fca00078ec0ff */
[----:B------:R-:W-:-:S04]  /*0f20*/  IMAD R2, R10, 0x8, R3 ;  /* 0x000000080a027824 */ /* 0x000fc800078e0203 */
[----:B------:R-:W2:Y:S02]  /*0f30*/  SYNCS.PHASECHK.TRANS64.TRYWAIT P1, [R2+URZ+0x50], R6 ;  /* 0x00005006020075a7 */ /* 0x000ea400080211ff */
[----:B--2---:R-:W-:Y:S05]  /*0f40*/  @!P1 BRA `(.L_x_11) ;  /* 0x0000003400c09947 */ /* 0x004fea0003800000 */
.L_x_61:
[----:B------:R-:W-:Y:S02]  /*0f50*/  ELECT P2, URZ, PT ;  /* 0x0000000000ff782f */ /* 0x000fe40003840000 */
[----:B------:R-:W-:Y:S01]  /*0f60*/  ISETP.NE.AND P0, PT, R8, 0x2, PT ;  /* 0x000000020800780c */ /* 0x000fe20003f05270 */
[----:B--2---:R-:W-:-:S03]  /*0f70*/  IMAD.MOV.U32 R7, RZ, RZ, RZ ;  /* 0x000000ffff077224 */ /* 0x004fc600078e00ff */
[----:B------:R-:W-:Y:S02]  /*0f80*/  ISETP.EQ.XOR P1, PT, R10, 0x1, !P0 ;  /* 0x000000010a00780c */ /* 0x000fe40004722a70 */
[----:B------:R-:W-:Y:S02]  /*0f90*/  SEL R8, R8, RZ, P0 ;  /* 0x000000ff08087207 */ /* 0x000fe40000000000 */
[----:B------:R-:W-:-:S03]  /*0fa0*/  SEL R9, RZ, 0x1, !P1 ;  /* 0x00000001ff097807 */ /* 0x000fc60004800000 */
[--C-:B------:R-:W-:Y:S01]  /*0fb0*/  IMAD R8, R8, 0x8, R3.reuse ;  /* 0x0000000808087824 */ /* 0x100fe200078e0203 */
[----:B------:R-:W-:Y:S01]  /*0fc0*/  LOP3.LUT R9, R0, R9, RZ, 0x3c, !PT ;  /* 0x0000000900097212 */ /* 0x000fe200078e3cff */
[----:B------:R-:W-:Y:S02]  /*0fd0*/  @P2 IMAD R10, R10, 0x10, R3 ;  /* 0x000000100a0a2824 */ /* 0x000fe400078e0203 */
[----:B------:R-:W-:Y:S02]  /*0fe0*/  @P2 IMAD.MOV.U32 R6, RZ, RZ, -0x1 ;  /* 0xffffffffff062424 */ /* 0x000fe400078e00ff */
[----:B------:R-:W-:Y:S02]  /*0ff0*/  IMAD.MOV.U32 R3, RZ, RZ, 0x1 ;  /* 0x00000001ff037424 */ /* 0x000fe400078e00ff */
[----:B------:R-:W-:Y:S01]  /*1000*/  IMAD.U32 R12, R9, -0x80000000, RZ ;  /* 0x80000000090c7824 */ /* 0x000fe200078e00ff */
[----:B------:R2:W-:Y:S01]  /*1010*/  @P2 STS.128 [R10+0x2c810], R4 ;  /* 0x02c810040a002388 */ /* 0x0005e20000000c00 */
[----:B------:R3:W-:Y:S06]  /*1020*/  MEMBAR.ALL.CTA ;  /* 0x0000000000007992 */ /* 0x0007ec0000008000 */
[----:B---3--:R-:W3:Y:S02]  /*1030*/  FENCE.VIEW.ASYNC.S ;  /* 0x00000000000073c6 */ /* 0x008ee40000000000 */
[----:B---3--:R-:W-:Y:S06]  /*1040*/  BAR.SYNC.DEFER_BLOCKING 0x4, 0x20 ;  /* 0x0100800000007b1d */ /* 0x008fec0000010000 */
[----:B------:R2:W-:Y:S01]  /*1050*/  SYNCS.ARRIVE.TRANS64.ART0 RZ, [R2+URZ+0x40], R3 ;  /* 0x0000400302ff79a7 */ /* 0x0005e200085000ff */
[----:B------:R-:W3:Y:S02]  /*1060*/  SYNCS.PHASECHK.TRANS64.TRYWAIT P0, [R8+URZ+0x50], R12 ;  /* 0x0000500c080075a7 */ /* 0x000ee400080011ff */
[----:B--23--:R-:W-:Y:S05]  /*1070*/  @!P0 BRA `(.L_x_12) ;  /* 0x00000034008c8947 */ /* 0x00cfea0003800000 */
.L_x_4:
[----:B------:R-:W-:-:S13]  /*1080*/  ISETP.NE.AND P0, PT, R123, 0x5, PT ;  /* 0x000000057b00780c */ /* 0x000fda0003f05270 */
[----:B------:R-:W-:Y:S05]  /*1090*/  @P0 BRA `(.L_x_13) ;  /* 0x0000000400e00947 */ /* 0x000fea0003800000 */
[----:B------:R-:W3:Y:S01]  /*10a0*/  S2UR UR23, SR_CgaCtaId ;  /* 0x00000000001779c3 */ /* 0x000ee20000008800 */
[----:B------:R-:W-:Y:S02]  /*10b0*/  UMOV UR4, 0x400 ;  /* 0x0000040000047882 */ /* 0x000fe40000000000 */
[----:B---3--:R-:W-:-:S09]  /*10c0*/  ULEA UR23, UR23, UR4, 0x18 ;  /* 0x0000000417177291 */ /* 0x008fd2000f8ec0ff */
[----:B------:R-:W3:Y:S02]  /*10d0*/  SYNCS.PHASECHK.TRANS64.TRYWAIT P0, [UR23+0x40], RZ ;  /* 0x000040ffff0075a7 */ /* 0x000ee40008001117 */
[----:B---3--:R-:W-:Y:S05]  /*10e0*/  @!P0 BRA `(.L_x_14) ;  /* 0x0000003400888947 */ /* 0x008fea0003800000 */
.L_x_64:
[----:B------:R-:W4:Y:S01]  /*10f0*/  LDS.128 R4, [UR23+0x2c810] ;  /* 0x02c81017ff047984 */ /* 0x000f220008000c00 */
[----:B---3--:R-:W-:Y:S01]  /*1100*/  HFMA2 R0, -RZ, RZ, 0, 5.9604644775390625e-08 ;  /* 0x00000001ff007431 */ /* 0x008fe200000001ff */
[----:B------:R-:W-:Y:S01]  /*1110*/  UMOV UR31, 0x1 ;  /* 0x00000001001f7882 */ /* 0x000fe20000000000 */
[----:B------:R-:W-:Y:S01]  /*1120*/  UMOV UR30, URZ ;  /* 0x000000ff001e7c82 */ /* 0x000fe20008000000 */
[----:B------:R3:W-:Y:S06]  /*1130*/  MEMBAR.ALL.CTA ;  /* 0x0000000000007992 */ /* 0x0007ec0000008000 */
[----:B---3--:R-:W3:Y:S02]  /*1140*/  FENCE.VIEW.ASYNC.S ;  /* 0x00000000000073c6 */ /* 0x008ee40000000000 */
[----:B---3--:R3:W-:Y:S01]  /*1150*/  SYNCS.ARRIVE.TRANS64.ART0 RZ, [UR23+0x50], R0 ;  /* 0x00005000ffff79a7 */ /* 0x0087e20008500017 */
[----:B----4-:R-:W-:-:S13]  /*1160*/  ISETP.NE.AND P0, PT, R7, 0x1, PT ;  /* 0x000000010700780c */ /* 0x010fda0003f05270 */
[----:B---3--:R-:W-:Y:S05]  /*1170*/  @P0 BRA `(.L_x_15) ;  /* 0x0000000400680947 */ /* 0x008fea0003800000 */
[----:B------:R-:W3:Y:S01]  /*1180*/  LDCU.64 UR4, c[0x0][0x348] ;  /* 0x00006900ff0477ac */ /* 0x000ee20008000a00 */
[----:B------:R-:W-:Y:S01]  /*1190*/  R2UR UR12, R5 ;  /* 0x00000000050c72ca */ /* 0x000fe200000e0000 */
[----:B--2---:R-:W-:Y:S01]  /*11a0*/  IMAD.MOV.U32 R8, RZ, RZ, 0x1 ;  /* 0x00000001ff087424 */ /* 0x004fe200078e00ff */
[----:B------:R-:W-:Y:S01]  /*11b0*/  R2UR UR20, R4 ;  /* 0x00000000041472ca */ /* 0x000fe200000e0000 */
[----:B------:R-:W-:Y:S01]  /*11c0*/  IMAD.MOV.U32 R2, RZ, RZ, RZ ;  /* 0x000000ffff027224 */ /* 0x000fe200078e00ff */
[----:B------:R-:W-:Y:S01]  /*11d0*/  R2UR UR28, R6 ;  /* 0x00000000061c72ca */ /* 0x000fe200000e0000 */
[----:B------:R-:W-:Y:S01]  /*11e0*/  UMOV UR31, 0x1 ;  /* 0x00000001001f7882 */ /* 0x000fe20000000000 */
[----:B------:R-:W-:Y:S01]  /*11f0*/  UMOV UR30, URZ ;  /* 0x000000ff001e7c82 */ /* 0x000fe20008000000 */
[----:B------:R-:W-:Y:S01]  /*1200*/  UMOV UR18, URZ ;  /* 0x000000ff00127c82 */ /* 0x000fe20008000000 */
[----:B------:R-:W-:Y:S01]  /*1210*/  UMOV UR10, URZ ;  /* 0x000000ff000a7c82 */ /* 0x000fe20008000000 */
[----:B---3--:R-:W-:-:S02]  /*1220*/  UIADD3 UR38, UP3, UPT, UR4, 0x40, URZ ;  /* 0x0000004004267890 */ /* 0x008fc4000ff7e0ff */
[----:B------:R-:W-:Y:S02]  /*1230*/  UIADD3 UR36, UP2, UPT, UR4, 0xc0, URZ ;  /* 0x000000c004247890 */ /* 0x000fe4000ff5e0ff */
[----:B------:R-:W-:Y:S02]  /*1240*/  UIADD3 UR34, UP1, UPT, UR4, 0x140, URZ ;  /* 0x0000014004227890 */ /* 0x000fe4000ff3e0ff */
[----:B------:R-:W-:Y:S02]  /*1250*/  UIADD3 UR32, UP0, UPT, UR4, 0x1c0, URZ ;  /* 0x000001c004207890 */ /* 0x000fe4000ff1e0ff */
[----:B------:R-:W-:Y:S02]  /*1260*/  UIADD3.X UR39, UPT, UPT, URZ, UR5, URZ, UP3, !UPT ;  /* 0x00000005ff277290 */ /* 0x000fe40009ffe4ff */
[----:B------:R-:W-:Y:S02]  /*1270*/  UIADD3.X UR37, UPT, UPT, URZ, UR5, URZ, UP2, !UPT ;  /* 0x00000005ff257290 */ /* 0x000fe400097fe4ff */
[----:B------:R-:W-:-:S02]  /*1280*/  UIADD3.X UR35, UPT, UPT, URZ, UR5, URZ, UP1, !UPT ;  /* 0x00000005ff237290 */ /* 0x000fc40008ffe4ff */
[----:B------:R-:W-:-:S12]  /*1290*/  UIADD3.X UR33, UPT, UPT, URZ, UR5, URZ, UP0, !UPT ;  /* 0x00000005ff217290 */ /* 0x000fd800087fe4ff */
.L_x_20:
[----:B------:R-:W-:Y:S01]  /*12a0*/  USHF.L.U32 UR4, UR31, 0x1f, URZ ;  /* 0x0000001f1f047899 */ /* 0x000fe200080006ff */
[----:B------:R-:W-:Y:S01]  /*12b0*/  HFMA2 R3, -RZ, RZ, 0, -16 ;  /* 0x0000cc00ff037431 */ /* 0x000fe200000001ff */
[----:B------:R-:W-:Y:S02]  /*12c0*/  ULEA UR5, UR30, UR23, 0x3 ;  /* 0x000000171e057291 */ /* 0x000fe4000f8e18ff */
[----:B------:R-:W-:Y:S02]  /*12d0*/  USHF.L.U32 UR27, UR12, 0x8, URZ ;  /* 0x000000080c1b7899 */ /* 0x000fe400080006ff */
[----:B------:R-:W-:Y:S01]  /*12e0*/  MOV R0, UR4 ;  /* 0x0000000400007c02 */ /* 0x000fe20008000f00 */
[----:B------:R-:W-:Y:S02]  /*12f0*/  USHF.L.U32 UR7, UR20, 0x7, URZ ;  /* 0x0000000714077899 */ /* 0x000fe400080006ff */
[----:B------:R-:W-:Y:S02]  /*1300*/  UIADD3 UR12, UPT, UPT, UR12, UR12, URZ ;  /* 0x0000000c0c0c7290 */ /* 0x000fe4000fffe0ff */
[----:B--2---:R2:W3:Y:S01]  /*1310*/  SYNCS.PHASECHK.TRANS64.TRYWAIT P2, [UR5+0x18], R0 ;  /* 0x00001800ff0075a7 */ /* 0x0044e20008041105 */
[----:B------:R-:W-:-:S09]  /*1320*/  UMOV UR29, URZ ;  /* 0x000000ff001d7c82 */ /* 0x000fd20008000000 */
.L_x_18:
[----:B----4-:R-:W-:Y:S02]  /*1330*/  UIADD3 UR11, UPT, UPT, UR30, 0x1, URZ ;  /* 0x000000011e0b7890 */ /* 0x010fe4000fffe0ff */
[----:B------:R-:W-:Y:S02]  /*1340*/  USHF.L.U32 UR6, UR29, 0x7, URZ ;  /* 0x000000071d067899 */ /* 0x000fe400080006ff */
[----:B------:R-:W-:Y:S02]  /*1350*/  ULEA UR5, UR30, UR23, 0x3 ;  /* 0x000000171e057291 */ /* 0x000fe4000f8e18ff */
[----:B------:R-:W-:Y:S02]  /*1360*/  ULEA UR4, UR30, UR23, 0xe ;  /* 0x000000171e047291 */ /* 0x000fe4000f8e70ff */
[----:B------:R-:W-:Y:S02]  /*1370*/  ULEA UR24, UR30, UR23, 0xf ;  /* 0x000000171e187291 */ /* 0x000fe4000f8e78ff */
[----:B------:R-:W-:-:S02]  /*1380*/  UISETP.NE.AND UP1, UPT, UR11, 0x3, UPT ;  /* 0x000000030b00788c */ /* 0x000fc4000bf25270 */
[----:B------:R-:W-:Y:S02]  /*1390*/  ULEA UR16, UR30, UR23, 0xa ;  /* 0x000000171e107291 */ /* 0x000fe4000f8e50ff */
[----:B------:R-:W-:Y:S02]  /*13a0*/  ULEA UR8, UR30, UR23, 0xb ;  /* 0x000000171e087291 */ /* 0x000fe4000f8e58ff */
[----:B------:R-:W-:Y:S02]  /*13b0*/  UIADD3 UR19, UPT, UPT, UR29, UR29, URZ ;  /* 0x0000001d1d137290 */ /* 0x000fe4000fffe0ff */
[----:B------:R-:W-:Y:S02]  /*13c0*/  UIADD3 UR4, UPT, UPT, UR4, 0x6400, URZ ;  /* 0x0000640004047890 */ /* 0x000fe4000fffe0ff */
[----:B------:R-:W-:Y:S02]  /*13d0*/  UIADD3 UR24, UPT, UPT, UR24, 0x12400, URZ ;  /* 0x0001240018187890 */ /* 0x000fe4000fffe0ff */
[----:B------:R-:W-:-:S02]  /*13e0*/  USEL UR9, URZ, 0x1, UP1 ;  /* 0x00000001ff097887 */ /* 0x000fc40008800000 */
[----:B------:R-:W-:Y:S01]  /*13f0*/  UISETP.GT.U32.AND UP0, UPT, UR29, 0x1e, UPT ;  /* 0x0000001e1d00788c */ /* 0x000fe2000bf04070 */
[----:B------:R-:W-:Y:S01]  /*1400*/  UMOV UR13, UR28 ;  /* 0x0000001c000d7c82 */ /* 0x000fe20008000000 */
[----:B------:R-:W-:Y:S01]  /*1410*/  UMOV UR25, UR5 ;  /* 0x0000000500197c82 */ /* 0x000fe20008000000 */
[----:B------:R-:W-:Y:S01]  /*1420*/  UMOV UR26, UR6 ;  /* 0x00000006001a7c82 */ /* 0x000fe20008000000 */
[----:B--23--:R-:W-:Y:S07]  /*1430*/  @P2 BRA `(.L_x_16) ;  /* 0x0000000000102947 */ /* 0x00cfee0003800000 */
[----:B------:R-:W-:-:S06]  /*1440*/  USHF.L.U32 UR17, UR31, 0x1f, URZ ;  /* 0x0000001f1f117899 */ /* 0x000fcc00080006ff */
[----:B--2---:R-:W-:-:S04]  /*1450*/  MOV R0, UR17 ;  /* 0x0000001100007c02 */ /* 0x004fc80008000f00 */
[----:B------:R-:W2:Y:S02]  /*1460*/  SYNCS.PHASECHK.TRANS64.TRYWAIT P0, [UR5+0x18], R0 ;  /* 0x00001800ff0075a7 */ /* 0x000ea40008001105 */
[----:B--2---:R-:W-:Y:S05]  /*1470*/  @!P0 BRA `(.L_x_17) ;  /* 0x0000003000bc8947 */ /* 0x004fea0003800000 */
.L_x_16:
[----:B------:R-:W-:Y:S02]  /*1480*/  ELECT P1, URZ, PT ;  /* 0x0000000000ff782f */ /* 0x000fe40003820000 */
[----:B------:R-:W-:Y:S01]  /*1490*/  PLOP3.LUT P0, PT, PT, PT, UP0, 0x80, 0x8 ;  /* 0x000000000008781c */ /* 0x000fe20003f0f008 */
[----:B------:R-:W-:Y:S01]  /*14a0*/  ULOP3.LUT UR31, UR31, UR9, URZ, 0x3c, !UPT ;  /* 0x000000091f1f7292 */ /* 0x000fe2000f8e3cff */
[----:B------:R-:W-:Y:S01]  /*14b0*/  PLOP3.LUT P2, PT, PT, PT, PT, 0x80, 0x8 ;  /* 0x000000000008781c */ /* 0x000fe20003f4f070 */
[----:B------:R-:W-:Y:S02]  /*14c0*/  USEL UR30, UR11, URZ, UP1 ;  /* 0x000000ff0b1e7287 */ /* 0x000fe40008800000 */
[----:B------:R-:W-:Y:S02]  /*14d0*/  UIADD3 UR16, UPT, UPT, UR16, 0x2a400, URZ ;  /* 0x0002a40010107890 */ /* 0x000fe4000fffe0ff */
[----:B------:R-:W-:Y:S02]  /*14e0*/  UIADD3 UR8, UPT, UPT, UR8, 0x2b000, URZ ;  /* 0x0002b00008087890 */ /* 0x000fe4000fffe0ff */
[----:B------:R-:W-:-:S02]  /*14f0*/  @!UP0 USHF.L.U32 UR21, UR31, 0x1f, URZ ;  /* 0x0000001f1f158899 */ /* 0x000fc400080006ff */
[----:B------:R-:W-:Y:S01]  /*1500*/  @!UP0 ULEA UR22, UR30, UR23, 0x3 ;  /* 0x000000171e168291 */ /* 0x000fe2000f8e18ff */
[----:B------:R4:W-:Y:S01]  /*1510*/  @P1 SYNCS.ARRIVE.TRANS64 RZ, [UR5], R3 ;  /* 0x00000003ffff19a7 */ /* 0x0009e20008000005 */
[----:B------:R-:W-:Y:S01]  /*1520*/  UMOV UR17, UR5 ;  /* 0x0000000500117c82 */ /* 0x000fe20008000000 */
[----:B------:R4:W-:Y:S01]  /*1530*/  UTMALDG.2D [UR4], [UR38], desc[URZ] ;  /* 0x0000ff04260075b4 */ /* 0x0009e20008009000 */
[----:B--2---:R-:W-:Y:S01]  /*1540*/  IMAD.U32 R0, RZ, RZ, UR21 ;  /* 0x00000015ff007e24 */ /* 0x004fe2000f8e00ff */
[----:B------:R-:W-:Y:S01]  /*1550*/  UMOV UR9, UR5 ;  /* 0x0000000500097c82 */ /* 0x000fe20008000000 */
[----:B------:R-:W-:Y:S01]  /*1560*/  UMOV UR11, UR19 ;  /* 0x00000013000b7c82 */ /* 0x000fe20008000000 */
[----:B------:R-:W-:Y:S01]  /*1570*/  UIADD3 UR29, UPT, UPT, UR29, 0x1, URZ ;  /* 0x000000011d1d7890 */ /* 0x000fe2000fffe0ff */
[----:B------:R4:W-:Y:S03]  /*1580*/  UTMALDG.3D [UR24], [UR36], desc[URZ] ;  /* 0x0000ff18240075b4 */ /* 0x0009e60008011000 */
[----:B------:R-:W-:Y:S01]  /*1590*/  UISETP.NE.AND UP0, UPT, UR29, 0x20, UPT ;  /* 0x000000201d00788c */ /* 0x000fe2000bf05270 */
[----:B------:R4:W-:Y:S01]  /*15a0*/  UTMALDG.3D [UR16], [UR34], desc[URZ] ;  /* 0x0000ff10220075b4 */ /* 0x0009e20008011000 */
[----:B------:R4:W-:Y:S01]  /*15b0*/  UTMALDG.4D [UR8], [UR32], desc[URZ] ;  /* 0x0000ff08200075b4 */ /* 0x0009e20008019000 */
[----:B------:R4:W2:Y:S06]  /*15c0*/  @!P0 SYNCS.PHASECHK.TRANS64.TRYWAIT P2, [UR22+0x18], R0 ;  /* 0x00001800ff0085a7 */ /* 0x0008ac0008041116 */
[----:B------:R-:W-:Y:S05]  /*15d0*/  BRA.U UP0, `(.L_x_18) ;  /* 0xfffffffd00547547 */ /* 0x000fea000b83ffff */
[----:B----4-:R-:W-:Y:S02]  /*15e0*/  LEA R3, R8, UR23, 0x3 ;  /* 0x0000001708037c11 */ /* 0x010fe4000f8e18ff */
[----:B------:R-:W-:-:S04]  /*15f0*/  SHF.L.U32 R4, R2, 0x1f, RZ ;  /* 0x0000001f02047819 */ /* 0x000fc800000006ff */
[----:B------:R-:W3:Y:S02]  /*1600*/  SYNCS.PHASECHK.TRANS64.TRYWAIT P0, [R3+URZ+0x40], R4 ;  /* 0x00004004030075a7 */ /* 0x000ee400080011ff */
[----:B---3--:R-:W-:Y:S05]  /*1610*/  @!P0 BRA `(.L_x_19) ;  /* 0x0000003000748947 */ /* 0x008fea0003800000 */
.L_x_67:
[C---:B------:R-:W-:Y:S01]  /*1620*/  LEA R4, R8.reuse, UR23, 0x4 ;  /* 0x0000001708047c11 */ /* 0x040fe2000f8e20ff */
[----:B------:R-:W-:Y:S02]  /*1630*/  VIADD R8, R8, 0x1 ;  /* 0x0000000108087836 */ /* 0x000fe40000000000 */
[----:B------:R-:W-:-:S03]  /*1640*/  IMAD.MOV.U32 R0, RZ, RZ, 0x1 ;  /* 0x00000001ff007424 */ /* 0x000fc600078e00ff */
[----:B---3--:R-:W3:Y:S01]  /*1650*/  LDS.128 R4, [R4+0x2c810] ;  /* 0x02c8100004047984 */ /* 0x008ee20000000c00 */
[C---:B------:R-:W-:Y:S01]  /*1660*/  ISETP.NE.AND P1, PT, R8.reuse, 0x2, PT ;  /* 0x000000020800780c */ /* 0x040fe20003f25270 */
[----:B------:R4:W-:Y:S06]  /*1670*/  MEMBAR.ALL.CTA ;  /* 0x0000000000007992 */ /* 0x0009ec0000008000 */
[----:B----4-:R-:W4:Y:S01]  /*1680*/  FENCE.VIEW.ASYNC.S ;  /* 0x00000000000073c6 */ /* 0x010f220000000000 */
[----:B------:R-:W-:Y:S01]  /*1690*/  SEL R8, R8, RZ, P1 ;  /* 0x000000ff08087207 */ /* 0x000fe20000800000 */
[----:B----4-:R4:W-:Y:S01]  /*16a0*/  SYNCS.ARRIVE.TRANS64.ART0 RZ, [R3+URZ+0x50], R0 ;  /* 0x0000500003ff79a7 */ /* 0x0109e200085000ff */
[----:B---3--:R-:W-:-:S02]  /*16b0*/  ISETP.NE.AND P0, PT, R7, 0x1, PT ;  /* 0x000000010700780c */ /* 0x008fc40003f05270 */
[----:B------:R-:W-:Y:S02]  /*16c0*/  R2UR UR12, R5 ;  /* 0x00000000050c72ca */ /* 0x000fe400000e0000 */
[----:B------:R-:W-:Y:S02]  /*16d0*/  R2UR UR20, R4 ;  /* 0x00000000041472ca */ /* 0x000fe400000e0000 */
[----:B------:R-:W-:Y:S02]  /*16e0*/  R2UR UR28, R6 ;  /* 0x00000000061c72ca */ /* 0x000fe400000e0000 */
[----:B----4-:R-:W-:-:S04]  /*16f0*/  SEL R3, RZ, 0x1, P1 ;  /* 0x00000001ff037807 */ /* 0x010fc80000800000 */
[----:B------:R-:W-:Y:S01]  /*1700*/  LOP3.LUT R2, R2, R3, RZ, 0x3c, !PT ;  /* 0x0000000302027212 */ /* 0x000fe200078e3cff */
[----:B------:R-:W-:Y:S08]  /*1710*/  @!P0 BRA `(.L_x_20) ;  /* 0xfffffff800e08947 */ /* 0x000ff0000383ffff */
.L_x_15:
[----:B------:R-:W-:Y:S02]  /*1720*/  UISETP.NE.AND UP0, UPT, UR30, 0x2, UPT ;  /* 0x000000021e00788c */ /* 0x000fe4000bf05270 */
[----:B------:R-:W-:-:S04]  /*1730*/  UIADD3 UR4, UPT, UPT, UR30, 0x2, URZ ;  /* 0x000000021e047890 */ /* 0x000fc8000fffe0ff */
[----:B------:R-:W-:-:S04]  /*1740*/  USEL UR4, UR4, 0x1, UP0 ;  /* 0x0000000104047887 */ /* 0x000fc80008000000 */
[----:B------:R-:W-:-:S04]  /*1750*/  UISETP.NE.AND UP0, UPT, UR4, 0x3, UPT ;  /* 0x000000030400788c */ /* 0x000fc8000bf05270 */
[----:B------:R-:W-:Y:S02]  /*1760*/  UISETP.EQ.XOR UP1, UPT, UR30, 0x2, !UP0 ;  /* 0x000000021e00788c */ /* 0x000fe4000c722a70 */
[----:B------:R-:W-:Y:S02]  /*1770*/  USEL UR4, UR4, URZ, UP0 ;  /* 0x000000ff04047287 */ /* 0x000fe40008000000 */
[----:B------:R-:W-:Y:S02]  /*1780*/  USEL UR5, URZ, 0x1, !UP1 ;  /* 0x00000001ff057887 */ /* 0x000fe4000c800000 */
[----:B------:R-:W-:Y:S02]  /*1790*/  ULEA UR4, UR4, UR23, 0x3 ;  /* 0x0000001704047291 */ /* 0x000fe4000f8e18ff */
[----:B------:R-:W-:-:S04]  /*17a0*/  ULOP3.LUT UR5, UR31, UR5, URZ, 0x3c, !UPT ;  /* 0x000000051f057292 */ /* 0x000fc8000f8e3cff */
[----:B------:R-:W-:-:S06]  /*17b0*/  USHF.L.U32 UR5, UR5, 0x1f, URZ ;  /* 0x0000001f05057899 */ /* 0x000fcc00080006ff */
[----:B------:R-:W-:-:S04]  /*17c0*/  MOV R0, UR5 ;  /* 0x0000000500007c02 */ /* 0x000fc80008000f00 */
[----:B------:R-:W3:Y:S02]  /*17d0*/  SYNCS.PHASECHK.TRANS64.TRYWAIT P0, [UR4+0x18], R0 ;  /* 0x00001800ff0075a7 */ /* 0x000ee40008001104 */
[----:B---3--:R-:W-:Y:S05]  /*17e0*/  @!P0 BRA `(.L_x_21) ;  /* 0x0000003000188947 */ /* 0x008fea0003800000 */
.L_x_69:
[----:B------:R-:W-:-:S13]  /*17f0*/  ELECT P0, URZ, PT ;  /* 0x0000000000ff782f */ /* 0x000fda0003800000 */
[----:B---3--:R-:W-:-:S04]  /*1800*/  @P0 MOV R0, 0xcc00 ;  /* 0x0000cc0000000802 */ /* 0x008fc80000000f00 */
[----:B------:R3:W-:Y:S03]  /*1810*/  @P0 SYNCS.ARRIVE.TRANS64 RZ, [UR4], R0 ;  /* 0x00000000ffff09a7 */ /* 0x0007e60008000004 */
.L_x_13:
[----:B------:R-:W-:-:S13]  /*1820*/  ISETP.NE.AND P0, PT, R123, 0x4, PT ;  /* 0x000000047b00780c */ /* 0x000fda0003f05270 */
[----:B------:R-:W-:Y:S05]  /*1830*/  @P0 BRA `(.L_x_22) ;  /* 0x0000000800d80947 */ /* 0x000fea0003800000 */
[----:B------:R-:W4:Y:S08]  /*1840*/  S2UR UR12, SR_CgaCtaId ;  /* 0x00000000000c79c3 */ /* 0x000f300000008800 */
[----:B------:R-:W-:Y:S06]  /*1850*/  BAR.SYNC.DEFER_BLOCKING 0x3, 0xa0 ;  /* 0x00c2800000007b1d */ /* 0x000fec0000010000 */
[----:B------:R-:W-:-:S02]  /*1860*/  UMOV UR4, 0x400 ;  /* 0x0000040000047882 */ /* 0x000fc40000000000 */
[----:B----4-:R-:W-:-:S09]  /*1870*/  ULEA UR12, UR12, UR4, 0x18 ;  /* 0x000000040c0c7291 */ /* 0x010fd2000f8ec0ff */
[----:B---3--:R-:W3:Y:S01]  /*1880*/  LDS R0, [UR12+0x68] ;  /* 0x0000680cff007984 */ /* 0x008ee20008000800 */
[----:B------:R-:W4:Y:S02]  /*1890*/  SYNCS.PHASECHK.TRANS64.TRYWAIT P0, [UR12+0x40], RZ ;  /* 0x000040ffff0075a7 */ /* 0x000f24000800110c */
[----:B---34-:R-:W-:Y:S05]  /*18a0*/  @!P0 BRA `(.L_x_23) ;  /* 0x0000003000088947 */ /* 0x018fea0003800000 */
.L_x_71:
[----:B------:R-:W4:Y:S01]  /*18b0*/  LDS R3, [UR12+0x2c81c] ;  /* 0x02c81c0cff037984 */ /* 0x000f220008000800 */
[----:B---3--:R-:W-:Y:S01]  /*18c0*/  IMAD.MOV.U32 R2, RZ, RZ, 0x1 ;  /* 0x00000001ff027424 */ /* 0x008fe200078e00ff */
[----:B------:R-:W-:Y:S01]  /*18d0*/  R2UR UR32, R0 ;  /* 0x00000000002072ca */ /* 0x000fe200000e0000 */
[----:B------:R-:W-:Y:S01]  /*18e0*/  UMOV UR31, 0x1 ;  /* 0x00000001001f7882 */ /* 0x000fe20000000000 */
[----:B------:R3:W-:Y:S06]  /*18f0*/  MEMBAR.ALL.CTA ;  /* 0x0000000000007992 */ /* 0x0007ec0000008000 */
[----:B---3--:R-:W3:Y:S02]  /*1900*/  FENCE.VIEW.ASYNC.S ;  /* 0x00000000000073c6 */ /* 0x008ee40000000000 */
[----:B---3--:R3:W-:Y:S01]  /*1910*/  SYNCS.ARRIVE.TRANS64.ART0 RZ, [UR12+0x50], R2 ;  /* 0x00005002ffff79a7 */ /* 0x0087e2000850000c */
[----:B----4-:R-:W-:-:S13]  /*1920*/  ISETP.NE.AND P0, PT, R3, 0x1, PT ;  /* 0x000000010300780c */ /* 0x010fda0003f05270 */
[----:B---3--:R-:W-:Y:S05]  /*1930*/  @P0 BRA `(.L_x_24) ;  /* 0x0000000800780947 */ /* 0x008fea0003800000 */
[----:B------:R-:W-:Y:S01]  /*1940*/  UIADD3 UR10, UPT, UPT, UR32, 0x1d0, URZ ;  /* 0x000001d0200a7890 */ /* 0x000fe2000fffe0ff */
[----:B------:R-:W-:Y:S01]  /*1950*/  HFMA2 R5, -RZ, RZ, 0, 5.9604644775390625e-08 ;  /* 0x00000001ff057431 */ /* 0x000fe200000001ff */
[----:B------:R-:W-:Y:S01]  /*1960*/  UIADD3 UR8, UPT, UPT, UR32, 0x1d4, URZ ;  /* 0x000001d420087890 */ /* 0x000fe2000fffe0ff */
[----:B------:R-:W-:Y:S01]  /*1970*/  MOV R4, RZ ;  /* 0x000000ff00047202 */ /* 0x000fe20000000f00 */
[----:B------:R-:W-:Y:S02]  /*1980*/  UIADD3 UR6, UPT, UPT, UR32, -0x7ffffe30, URZ ;  /* 0x800001d020067890 */ /* 0x000fe4000fffe0ff */
[----:B------:R-:W-:Y:S02]  /*1990*/  UIADD3 UR4, UPT, UPT, UR32, -0x7ffffe2c, URZ ;  /* 0x800001d420047890 */ /* 0x000fe4000fffe0ff */
[----:B------:R-:W-:Y:S02]  /*19a0*/  UIADD3 UR11, UPT, UPT, UR32, 0x1e0, URZ ;  /* 0x000001e0200b7890 */ /* 0x000fe4000fffe0ff */
[----:B------:R-:W-:-:S02]  /*19b0*/  UIADD3 UR9, UPT, UPT, UR32, 0x1e8, URZ ;  /* 0x000001e820097890 */ /* 0x000fc4000fffe0ff */
[----:B------:R-:W-:Y:S02]  /*19c0*/  UIADD3 UR7, UPT, UPT, UR32, -0x7ffffe20, URZ ;  /* 0x800001e020077890 */ /* 0x000fe4000fffe0ff */
[----:B------:R-:W-:Y:S02]  /*19d0*/  USHF.R.U32.HI UR18, URZ, 0x1, UR10 ;  /* 0x00000001ff127899 */ /* 0x000fe4000801160a */
[----:B------:R-:W-:Y:S02]  /*19e0*/  USHF.R.U32.HI UR17, URZ, 0x1, UR6 ;  /* 0x00000001ff117899 */ /* 0x000fe40008011606 */
[----:B------:R-:W-:Y:S01]  /*19f0*/  USHF.R.U32.HI UR16, URZ, 0x1, UR8 ;  /* 0x00000001ff107899 */ /* 0x000fe20008011608 */
[----:B------:R-:W-:Y:S01]  /*1a00*/  UMOV UR34, 0x8c02000 ;  /* 0x08c0200000227882 */ /* 0x000fe20000000000 */
[----:B------:R-:W-:Y:S02]  /*1a10*/  UIADD3 UR5, UPT, UPT, UR32, -0x7ffffe18, URZ ;  /* 0x800001e820057890 */ /* 0x000fe4000fffe0ff */
[----:B------:R-:W-:-:S02]  /*1a20*/  USHF.R.U32.HI UR13, URZ, 0x1, UR4 ;  /* 0x00000001ff0d7899 */ /* 0x000fc40008011604 */
[----:B------:R-:W-:Y:S02]  /*1a30*/  UIADD3 UR19, UPT, UPT, UR12, 0x2b000, URZ ;  /* 0x0002b0000c137890 */ /* 0x000fe4000fffe0ff */
[----:B------:R-:W-:Y:S02]  /*1a40*/  UIADD3 UR20, UPT, UPT, UR12, 0x2a400, URZ ;  /* 0x0002a4000c147890 */ /* 0x000fe4000fffe0ff */
[----:B------:R-:W-:Y:S02]  /*1a50*/  UIADD3 UR21, UPT, UPT, UR12, 0x6400, URZ ;  /* 0x000064000c157890 */ /* 0x000fe4000fffe0ff */
[----:B------:R-:W-:Y:S02]  /*1a60*/  UIADD3 UR22, UPT, UPT, UR12, 0x12400, URZ ;  /* 0x000124000c167890 */ /* 0x000fe4000fffe0ff */
[----:B------:R-:W-:Y:S02]  /*1a70*/  USEL UR23, URZ, 0x4000, UP6 ;  /* 0x00004000ff177887 */ /* 0x000fe4000b000000 */
[----:B------:R-:W-:-:S02]  /*1a80*/  USHF.R.U32.HI UR46, URZ, 0x1a, UR11 ;  /* 0x0000001aff2e7899 */ /* 0x000fc4000801160b */
[----:B------:R-:W-:Y:S02]  /*1a90*/  USHF.R.U32.HI UR40, URZ, 0x1a, UR7 ;  /* 0x0000001aff287899 */ /* 0x000fe40008011607 */
[----:B------:R-:W-:Y:S02]  /*1aa0*/  USHF.R.U32.HI UR36, URZ, 0x1a, UR9 ;  /* 0x0000001aff247899 */ /* 0x000fe40008011609 */
[----:B------:R-:W-:Y:S02]  /*1ab0*/  USEL UR34, UR34, 0x8c00000, !UP5 ;  /* 0x08c0000022227887 */ /* 0x000fe4000e800000 */
[----:B------:R-:W-:Y:S02]  /*1ac0*/  ULOP3.LUT UR18, UR18, 0x60000000, URZ, 0xc0, !UPT ;  /* 0x6000000012127892 */ /* 0x000fe4000f8ec0ff */
[----:B------:R-:W-:Y:S02]  /*1ad0*/  ULOP3.LUT UR17, UR17, 0x60000000, URZ, 0xc0, !UPT ;  /* 0x6000000011117892 */ /* 0x000fe4000f8ec0ff */
[----:B------:R-:W-:-:S02]  /*1ae0*/  ULOP3.LUT UR16, UR16, 0x60000000, URZ, 0xc0, !UPT ;  /* 0x6000000010107892 */ /* 0x000fc4000f8ec0ff */
[----:B------:R-:W-:Y:S02]  /*1af0*/  USHF.R.U32.HI UR35, URZ, 0x1a, UR5 ;  /* 0x0000001aff237899 */ /* 0x000fe40008011605 */
[----:B------:R-:W-:Y:S02]  /*1b00*/  ULOP3.LUT UR13, UR13, 0x60000000, URZ, 0xc0, !UPT ;  /* 0x600000000d0d7892 */ /* 0x000fe4000f8ec0ff */
[----:B------:R-:W-:Y:S02]  /*1b10*/  USHF.R.U32.HI UR19, URZ, 0x4, UR19 ;  /* 0x00000004ff137899 */ /* 0x000fe40008011613 */
[----:B------:R-:W-:Y:S02]  /*1b20*/  USHF.R.U32.HI UR20, URZ, 0x4, UR20 ;  /* 0x00000004ff147899 */ /* 0x000fe40008011614 */
[----:B------:R-:W-:Y:S02]  /*1b30*/  USHF.R.U32.HI UR21, URZ, 0x4, UR21 ;  /* 0x00000004ff157899 */ /* 0x000fe40008011615 */
[----:B------:R-:W-:-:S02]  /*1b40*/  USHF.R.U32.HI UR22, URZ, 0x4, UR22 ;  /* 0x00000004ff167899 */ /* 0x000fc40008011616 */
[----:B------:R-:W-:Y:S02]  /*1b50*/  UIADD3 UR34, UPT, UPT, UR23, UR34, URZ ;  /* 0x0000002217227290 */ /* 0x000fe4000fffe0ff */
[----:B------:R-:W-:Y:S02]  /*1b60*/  ULOP3.LUT UR46, UR18, 0x30, UR46, 0xf8, !UPT ;  /* 0x00000030122e7892 */ /* 0x000fe4000f8ef82e */
[----:B------:R-:W-:Y:S02]  /*1b70*/  ULOP3.LUT UR40, UR17, 0x30, UR40, 0xf8, !UPT ;  /* 0x0000003011287892 */ /* 0x000fe4000f8ef828 */
[----:B------:R-:W-:Y:S02]  /*1b80*/  ULOP3.LUT UR36, UR16, 0x30, UR36, 0xf8, !UPT ;  /* 0x0000003010247892 */ /* 0x000fe4000f8ef824 */
[----:B------:R-:W-:Y:S02]  /*1b90*/  ULOP3.LUT UR35, UR13, 0x30, UR35, 0xf8, !UPT ;  /* 0x000000300d237892 */ /* 0x000fe4000f8ef823 */
[----:B------:R-:W-:-:S02]  /*1ba0*/  ULOP3.LUT UR19, UR19, 0x3fc0, URZ, 0xc0, !UPT ;  /* 0x00003fc013137892 */ /* 0x000fc4000f8ec0ff */
[----:B------:R-:W-:Y:S02]  /*1bb0*/  ULOP3.LUT UR20, UR20, 0x3fc0, URZ, 0xc0, !UPT ;  /* 0x00003fc014147892 */ /* 0x000fe4000f8ec0ff */
[----:B------:R-:W-:Y:S02]  /*1bc0*/  ULOP3.LUT UR21, UR21, 0x3fc0, URZ, 0xc0, !UPT ;  /* 0x00003fc015157892 */ /* 0x000fe4000f8ec0ff */
[----:B------:R-:W-:Y:S02]  /*1bd0*/  ULOP3.LUT UR22, UR22, 0x3fc0, URZ, 0xc0, !UPT ;  /* 0x00003fc016167892 */ /* 0x000fe4000f8ec0ff */
[----:B------:R-:W-:Y:S02]  /*1be0*/  ULOP3.LUT UR47, UR46, UR34, URZ, 0xfc, !UPT ;  /* 0x000000222e2f7292 */ /* 0x000fe4000f8efcff */
[----:B------:R-:W-:Y:S02]  /*1bf0*/  ULOP3.LUT UR41, UR40, UR34, URZ, 0xfc, !UPT ;  /* 0x0000002228297292 */ /* 0x000fe4000f8efcff */
[----:B------:R-:W-:-:S02]  /*1c00*/  ULOP3.LUT UR37, UR36, UR34, URZ, 0xfc, !UPT ;  /* 0x0000002224257292 */ /* 0x000fc4000f8efcff */
[----:B------:R-:W-:Y:S02]  /*1c10*/  ULOP3.LUT UR35, UR35, UR34, URZ, 0xfc, !UPT ;  /* 0x0000002223237292 */ /* 0x000fe4000f8efcff */
[----:B------:R-:W-:Y:S02]  /*1c20*/  UIADD3 UR24, UPT, UPT, UR12, 0x30, URZ ;  /* 0x000000300c187890 */ /* 0x000fe4000fffe0ff */
[----:B------:R-:W-:Y:S02]  /*1c30*/  ULOP3.LUT UR19, UR19, 0x10000, URZ, 0xfc, !UPT ;  /* 0x0001000013137892 */ /* 0x000fe4000f8efcff */
[----:B------:R-:W-:Y:S02]  /*1c40*/  ULOP3.LUT UR20, UR20, 0x10000, URZ, 0xfc, !UPT ;  /* 0x0001000014147892 */ /* 0x000fe4000f8efcff */
[----:B------:R-:W-:Y:S02]  /*1c50*/  ULOP3.LUT UR21, UR21, 0x10000, URZ, 0xfc, !UPT ;  /* 0x0001000015157892 */ /* 0x000fe4000f8efcff */
[----:B------:R-:W-:Y:S01]  /*1c60*/  ULOP3.LUT UR22, UR22, 0x10000, URZ, 0xfc, !UPT ;  /* 0x0001000016167892 */ /* 0x000fe2000f8efcff */
[----:B------:R-:W-:Y:S01]  /*1c70*/  UMOV UR31, 0x1 ;  /* 0x00000001001f7882 */ /* 0x000fe20000000000 */
[----:B------:R-:W-:Y:S01]  /*1c80*/  UMOV UR30, URZ ;  /* 0x000000ff001e7c82 */ /* 0x000fe20008000000 */
[----:B------:R-:W-:Y:S01]  /*1c90*/  UMOV UR29, URZ ;  /* 0x000000ff001d7c82 */ /* 0x000fe20008000000 */
[----:B------:R-:W-:Y:S01]  /*1ca0*/  UMOV UR46, URZ ;  /* 0x000000ff002e7c82 */ /* 0x000fe20008000000 */
[----:B------:R-:W-:Y:S01]  /*1cb0*/  UMOV UR40, URZ ;  /* 0x000000ff00287c82 */ /* 0x000fe20008000000 */
[----:B------:R-:W-:Y:S01]  /*1cc0*/  UMOV UR36, URZ ;  /* 0x000000ff00247c82 */ /* 0x000fe20008000000 */
[----:B------:R-:W-:-:S05]  /*1cd0*/  UMOV UR34, URZ ;  /* 0x000000ff00227c82 */ /* 0x000fca0008000000 */
.L_x_31:
[----:B------:R-:W-:Y:S02]  /*1ce0*/  USHF.L.U32 UR16, UR30, 0x1f, URZ ;  /* 0x0000001f1e107899 */ /* 0x000fe400080006ff */
[----:B------:R-:W-:Y:S02]  /*1cf0*/  ULEA UR17, UR29, UR12, 0x3 ;  /* 0x0000000c1d117291 */ /* 0x000fe4000f8e18ff */
[----:B------:R-:W-:Y:S02]  /*1d00*/  USHF.L.U32 UR13, UR31, 0x1f, URZ ;  /* 0x0000001f1f0d7899 */ /* 0x000fe400080006ff */
[----:B----4-:R-:W-:Y:S01]  /*1d10*/  MOV R2, UR16 ;  /* 0x0000001000027c02 */ /* 0x010fe20008000f00 */
[----:B------:R-:W-:Y:S02]  /*1d20*/  ULOP3.LUT UR31, UR31, 0x1, URZ, 0x3c, !UPT ;  /* 0x000000011f1f7892 */ /* 0x000fe4000f8e3cff */
[----:B------:R-:W-:Y:S01]  /*1d30*/  UPLOP3.LUT UP2, UPT, UPT, UPT, UPT, 0x40, 0x4 ;  /* 0x000000000004789c */ /* 0x000fe20003f4e870 */
[----:B------:R-:W-:Y:S01]  /*1d40*/  MOV R0, UR13 ;  /* 0x0000000d00007c02 */ /* 0x000fe20008000f00 */
[----:B------:R3:W4:Y:S01]  /*1d50*/  SYNCS.PHASECHK.TRANS64.TRYWAIT P1, [UR17], R2 ;  /* 0x00000002ff0075a7 */ /* 0x0007220008021111 */
[----:B------:R-:W-:-:S02]  /*1d60*/  UIMAD UR17, UR31, 0xd0, UR32 ;  /* 0x000000d01f1178a4 */ /* 0x000fc4000f8e0220 */
[----:B------:R-:W5:Y:S02]  /*1d70*/  SYNCS.PHASECHK.TRANS64.TRYWAIT P0, [UR12+0x38], R0 ;  /* 0x00003800ff0075a7 */ /* 0x000f64000800110c */
[----:B---345:R-:W-:Y:S08]  /*1d80*/  @P0 BRA `(.L_x_25) ;  /* 0x0000000000080947 */ /* 0x038ff00003800000 */
[----:B------:R-:W3:Y:S02]  /*1d90*/  SYNCS.PHASECHK.TRANS64.TRYWAIT P0, [UR12+0x38], R0 ;  /* 0x00003800ff0075a7 */ /* 0x000ee4000800110c */
[----:B---3--:R-:W-:Y:S05]  /*1da0*/  @!P0 BRA `(.L_x_26) ;  /* 0x0000002800e08947 */ /* 0x008fea0003800000 */
.L_x_25:
[----:B------:R-:W-:-:S05]  /*1db0*/  UMOV UR27, URZ ;  /* 0x000000ff001b7c82 */ /* 0x000fca0008000000 */
.L_x_29:
[----:B------:R-:W-:Y:S02]  /*1dc0*/  UIADD3 UR23, UPT, UPT, UR29, 0x1, URZ ;  /* 0x000000011d177890 */ /* 0x000fe4000fffe0ff */
[----:B------:R-:W-:Y:S02]  /*1dd0*/  UISETP.GT.U32.AND UP0, UPT, UR27, 0x1e, UPT ;  /* 0x0000001e1b00788c */ /* 0x000fe4000bf04070 */
[----:B----4-:R-:W-:Y:S02]  /*1de0*/  ULEA UR62, UR29, UR20, 0x6 ;  /* 0x000000141d3e7291 */ /* 0x010fe4000f8e30ff */
[----:B------:R-:W-:Y:S02]  /*1df0*/  ULEA UR58, UR29, UR19, 0x7 ;  /* 0x000000131d3a7291 */ /* 0x000fe4000f8e38ff */
[----:B------:R-:W-:Y:S01]  /*1e00*/  ULEA UR50, UR29, UR22, 0xb ;  /* 0x000000161d327291 */ /* 0x000fe2000f8e58ff */
[----:B------:R-:W-:Y:S01]  /*1e10*/  PLOP3.LUT P0, PT, PT, PT, UP0, 0x80, 0x8 ;  /* 0x000000000008781c */ /* 0x000fe20003f0f008 */
[----:B------:R-:W-:Y:S02]  /*1e20*/  ULEA UR48, UR29, UR21, 0xa ;  /* 0x000000151d307291 */ /* 0x000fe4000f8e50ff */
[----:B------:R-:W-:Y:S02]  /*1e30*/  ULEA UR13, UR29, UR12, 0x3 ;  /* 0x0000000c1d0d7291 */ /* 0x000fe4000f8e18ff */
[----:B------:R-:W-:Y:S02]  /*1e40*/  UISETP.NE.AND UP1, UPT, UR23, 0x3, UPT ;  /* 0x000000031700788c */ /* 0x000fe4000bf25270 */
[----:B------:R-:W-:Y:S02]  /*1e50*/  UIADD3 UR60, UPT, UPT, UR62, 0x20, URZ ;  /* 0x000000203e3c7890 */ /* 0x000fe4000fffe0ff */
        /* <DEDUP_REMOVED lines=10> */
[----:B------:R-:W-:Y:S02]  /*1f00*/  USEL UR25, URZ, 0x1, UP1 ;  /* 0x00000001ff197887 */ /* 0x000fe40008800000 */
[----:B------:R-:W-:Y:S01]  /*1f10*/  USEL UR29, UR23, URZ, UP1 ;  /* 0x000000ff171d7287 */ /* 0x000fe20008800000 */
[----:B------:R-:W-:Y:S01]  /*1f20*/  UMOV UR63, 0x4008 ;  /* 0x00004008003f7882 */ /* 0x000fe20000000000 */
        /* <DEDUP_REMOVED lines=10> */
[----:B---3--:R-:W-:Y:S05]  /*1fd0*/  @P1 BRA `(.L_x_27) ;  /* 0x0000000000101947 */ /* 0x008fea0003800000 */
[----:B------:R-:W-:Y:S06]  /*1fe0*/  USHF.L.U32 UR23, UR30, 0x1f, URZ ;  /* 0x0000001f1e177899 */ /* 0x000fec00080006ff */
[----:B---3--:R-:W-:Y:S04]  /*1ff0*/  MOV R0, UR23 ;  /* 0x0000001700007c02 */ /* 0x008fe80008000f00 */
[----:B------:R-:W3:Y:S02]  /*2000*/  SYNCS.PHASECHK.TRANS64.TRYWAIT P1, [UR13], R0 ;  /* 0x00000000ff0075a7 */ /* 0x000ee4000802110d */
[----:B---3--:R-:W-:Y:S05]  /*2010*/  @!P1 BRA `(.L_x_28) ;  /* 0x0000002800649947 */ /* 0x008fea0003800000 */
.L_x_27:
[----:B------:R-:W-:Y:S01]  /*2020*/  ULOP3.LUT UR30, UR30, UR25, URZ, 0x3c, !UPT ;  /* 0x000000191e1e7292 */ /* 0x000fe2000f8e3cff */
[----:B------:R-:W-:Y:S01]  /*2030*/  PLOP3.LUT P1, PT, PT, PT, PT, 0x80, 0x8 ;  /* 0x000000000008781c */ /* 0x000fe20003f2f070 */
[----:B------:R-:W-:Y:S01]  /*2040*/  UIADD3 UR27, UPT, UPT, UR27, 0x1, URZ ;  /* 0x000000011b1b7890 */ /* 0x000fe2000fffe0ff */
[----:B------:R4:W-:Y:S01]  /*2050*/  UTCCP.T.S.4x32dp128bit tmem[UR32+0x1d0], gdesc[UR62] ;  /* 0x0001d03e200079e7 */ /* 0x0009e20009100000 */
[----:B------:R-:W-:Y:S01]  /*2060*/  UMOV UR66, UR16 ;  /* 0x0000001000427c82 */ /* 0x000fe20008000000 */
[----:B------:R-:W-:Y:S01]  /*2070*/  @!UP0 USHF.L.U32 UR13, UR30, 0x1f, URZ ;  /* 0x0000001f1e0d8899 */ /* 0x000fe200080006ff */
[----:B------:R4:W-:Y:S01]  /*2080*/  UTCCP.T.S.4x32dp128bit tmem[UR32+0x1d4], gdesc[UR60] ;  /* 0x0001d43c200079e7 */ /* 0x0009e20009100000 */
[----:B------:R-:W-:Y:S01]  /*2090*/  @!UP0 ULEA UR16, UR29, UR12, 0x3 ;  /* 0x0000000c1d108291 */ /* 0x000fe2000f8e18ff */
[----:B------:R4:W-:Y:S01]  /*20a0*/  UTCCP.T.S.4x32dp128bit tmem[UR32+0x1e0], gdesc[UR58] ;  /* 0x0001e03a200079e7 */ /* 0x0009e20009100000 */
[----:B------:R4:W-:Y:S01]  /*20b0*/  UTCCP.T.S.4x32dp128bit tmem[UR32+0x1e4], gdesc[UR56] ;  /* 0x0001e438200079e7 */ /* 0x0009e20009100000 */
[----:B------:R4:W-:Y:S01]  /*20c0*/  UTCCP.T.S.4x32dp128bit tmem[UR32+0x1e8], gdesc[UR54] ;  /* 0x0001e836200079e7 */ /* 0x0009e20009100000 */
[----:B------:R4:W-:Y:S01]  /*20d0*/  UTCCP.T.S.4x32dp128bit tmem[UR32+0x1ec], gdesc[UR52] ;  /* 0x0001ec34200079e7 */ /* 0x0009e20009100000 */
[----:B------:R4:W-:Y:S01]  /*20e0*/  UTCQMMA gdesc[UR48], gdesc[UR50], tmem[UR17], tmem[UR46], idesc[UR47], tmem[UR10], UP2 ;  /* 0x000a2e3230007dea */ /* 0x0009e20009000311 */
[----:B------:R-:W-:Y:S01]  /*20f0*/  UMOV UR64, UR28 ;  /* 0x0000001c00407c82 */ /* 0x000fe20008000000 */
[----:B------:R-:W-:Y:S01]  /*2100*/  UMOV UR65, 0x40004040 ;  /* 0x4000404000417882 */ /* 0x000fe20000000000 */
[----:B---3--:R-:W-:Y:S01]  /*2110*/  MOV R0, UR13 ;  /* 0x0000000d00007c02 */ /* 0x008fe20008000f00 */
[----:B------:R4:W-:Y:S01]  /*2120*/  UTCQMMA gdesc[UR42], gdesc[UR44], tmem[UR17], tmem[UR40], idesc[UR41], tmem[UR6], UPT ;  /* 0x0006282c2a007dea */ /* 0x0009e2000b800311 */
[----:B------:R-:W-:Y:S01]  /*2130*/  UMOV UR67, 0x40004040 ;  /* 0x4000404000437882 */ /* 0x000fe20000000000 */
[----:B------:R-:W-:Y:S01]  /*2140*/  UMOV UR68, UR18 ;  /* 0x0000001200447c82 */ /* 0x000fe20008000000 */
[----:B------:R-:W-:Y:S01]  /*2150*/  UMOV UR69, 0x40004040 ;  /* 0x4000404000457882 */ /* 0x000fe20000000000 */
[----:B------:R4:W-:Y:S01]  /*2160*/  UTCQMMA gdesc[UR64], gdesc[UR38], tmem[UR17], tmem[UR36], idesc[UR37], tmem[UR8], UPT ;  /* 0x0008242640007dea */ /* 0x0009e2000b800311 */
[----:B------:R4:W-:Y:S01]  /*2170*/  UTCQMMA gdesc[UR68], gdesc[UR66], tmem[UR17], tmem[UR34], idesc[UR35], tmem[UR4], UPT ;  /* 0x0004224244007dea */ /* 0x0009e2000b800311 */
[----:B------:R4:W-:Y:S01]  /*2180*/  UTCBAR [UR26], URZ ;  /* 0x000000ff1a0073e9 */ /* 0x0009e200080000ff */
[----:B------:R4:W3:Y:S01]  /*2190*/  @!P0 SYNCS.PHASECHK.TRANS64.TRYWAIT P1, [UR16], R0 ;  /* 0x00000000ff0085a7 */ /* 0x0008e20008021110 */
[----:B------:R-:W-:Y:S02]  /*21a0*/  UISETP.NE.AND UP0, UPT, UR27, 0x20, UPT ;  /* 0x000000201b00788c */ /* 0x000fe4000bf05270 */
[----:B------:R-:W-:Y:S07]  /*21b0*/  UPLOP3.LUT UP2, UPT, UPT, UPT, UPT, 0x80, 0x8 ;  /* 0x000000000008789c */ /* 0x000fee0003f4f070 */
[----:B------:R-:W-:Y:S05]  /*21c0*/  BRA.U UP0, `(.L_x_29) ;  /* 0xfffffff900fc7547 */ /* 0x000fea000b83ffff */
[----:B------:R-:W-:Y:S01]  /*21d0*/  USHF.L.U32 UR13, UR31, 0x1f, URZ ;  /* 0x0000001f1f0d7899 */ /* 0x000fe200080006ff */
[----:B------:R-:W-:Y:S01]  /*21e0*/  LEA R2, R5, UR12, 0x3 ;  /* 0x0000000c05027c11 */ /* 0x000fe2000f8e18ff */
[----:B------:R4:W-:Y:S01]  /*21f0*/  UTCBAR [UR24], URZ ;  /* 0x000000ff180073e9 */ /* 0x0009e200080000ff */
[----:B------:R-:W-:-:S03]  /*2200*/  SHF.L.U32 R3, R4, 0x1f, RZ ;  /* 0x0000001f04037819 */ /* 0x000fc600000006ff */
[----:B----4-:R-:W-:-:S04]  /*2210*/  IMAD.U32 R0, RZ, RZ, UR13 ;  /* 0x0000000dff007e24 */ /* 0x010fc8000f8e00ff */
[----:B------:R4:W-:Y:S01]  /*2220*/  SYNCS.PHASECHK.TRANS64.TRYWAIT PT, [UR12+0x38], R0 ;  /* 0x00003800ff0075a7 */ /* 0x0009e200080e110c */
[----:B------:R-:W5:Y:S02]  /*2230*/  SYNCS.PHASECHK.TRANS64.TRYWAIT P0, [R2+URZ+0x40], R3 ;  /* 0x00004003020075a7 */ /* 0x000f6400080011ff */
[----:B----45:R-:W-:Y:S05]  /*2240*/  @!P0 BRA `(.L_x_30) ;  /* 0x0000002400f88947 */ /* 0x030fea0003800000 */
.L_x_75:
[C---:B------:R-:W-:Y:S01]  /*2250*/  LEA R0, R5.reuse, UR12, 0x4 ;  /* 0x0000000c05007c11 */ /* 0x040fe2000f8e20ff */
[----:B------:R-:W-:Y:S02]  /*2260*/  VIADD R5, R5, 0x1 ;  /* 0x0000000105057836 */ /* 0x000fe40000000000 */
[----:B------:R-:W-:-:S03]  /*2270*/  IMAD.MOV.U32 R3, RZ, RZ, 0x1 ;  /* 0x00000001ff037424 */ /* 0x000fc600078e00ff */
[----:B------:R-:W5:Y:S01]  /*2280*/  LDS R0, [R0+0x2c81c] ;  /* 0x02c81c0000007984 */ /* 0x000f620000000800 */
[C---:B---3--:R-:W-:Y:S01]  /*2290*/  ISETP.NE.AND P1, PT, R5.reuse, 0x2, PT ;  /* 0x000000020500780c */ /* 0x048fe20003f25270 */
[----:B------:R3:W-:Y:S06]  /*22a0*/  MEMBAR.ALL.CTA ;  /* 0x0000000000007992 */ /* 0x0007ec0000008000 */
[----:B---3--:R-:W3:Y:S01]  /*22b0*/  FENCE.VIEW.ASYNC.S ;  /* 0x00000000000073c6 */ /* 0x008ee20000000000 */
[----:B------:R-:W-:Y:S01]  /*22c0*/  SEL R5, R5, RZ, P1 ;  /* 0x000000ff05057207 */ /* 0x000fe20000800000 */
[----:B---3--:R3:W-:Y:S01]  /*22d0*/  SYNCS.ARRIVE.TRANS64.ART0 RZ, [R2+URZ+0x50], R3 ;  /* 0x0000500302ff79a7 */ /* 0x0087e200085000ff */
[----:B-----5:R-:W-:-:S02]  /*22e0*/  ISETP.NE.AND P0, PT, R0, 0x1, PT ;  /* 0x000000010000780c */ /* 0x020fc40003f05270 */
[----:B---3--:R-:W-:-:S04]  /*22f0*/  SEL R3, RZ, 0x1, P1 ;  /* 0x00000001ff037807 */ /* 0x008fc80000800000 */
[----:B------:R-:W-:-:S07]  /*2300*/  LOP3.LUT R4, R4, R3, RZ, 0x3c, !PT ;  /* 0x0000000304047212 */ /* 0x000fce00078e3cff */
[----:B------:R-:W-:Y:S05]  /*2310*/  @!P0 BRA `(.L_x_31) ;  /* 0xfffffff800708947 */ /* 0x000fea000383ffff */
.L_x_24:
[----:B------:R-:W3:Y:S02]  /*2320*/  S2UR UR4, SR_CgaCtaId ;  /* 0x00000000000479c3 */ /* 0x000ee40000008800 */
[----:B---3--:R-:W-:-:S04]  /*2330*/  ULOP3.LUT UR4, UR4, 0x1, URZ, 0xc0, !UPT ;  /* 0x0000000104047892 */ /* 0x008fc8000f8ec0ff */
[----:B------:R-:W-:-:S09]  /*2340*/  UISETP.NE.U32.AND UP0, UPT, UR4, 0x1, UPT ;  /* 0x000000010400788c */ /* 0x000fd2000bf05070 */
[----:B------:R-:W-:Y:S05]  /*2350*/  BRA.U !UP0, `(.L_x_22) ;  /* 0x0000000108107547 */ /* 0x000fea000b800000 */
[----:B------:R-:W-:-:S06]  /*2360*/  USHF.L.U32 UR31, UR31, 0x1f, URZ ;  /* 0x0000001f1f1f7899 */ /* 0x000fcc00080006ff */
[----:B------:R-:W-:-:S04]  /*2370*/  MOV R0, UR31 ;  /* 0x0000001f00007c02 */ /* 0x000fc80008000f00 */
[----:B------:R-:W3:Y:S02]  /*2380*/  SYNCS.PHASECHK.TRANS64.TRYWAIT P0, [UR12+0x38], R0 ;  /* 0x00003800ff0075a7 */ /* 0x000ee4000800110c */
[----:B---3--:R-:W-:Y:S05]  /*2390*/  @!P0 BRA `(.L_x_32) ;  /* 0x0000002400c08947 */ /* 0x008fea0003800000 */
.L_x_22:
[----:B------:R-:W-:-:S13]  /*23a0*/  ISETP.GT.AND P0, PT, R123, 0x3, PT ;  /* 0x000000037b00780c */ /* 0x000fda0003f04270 */
[----:B-1----:R-:W-:Y:S05]  /*23b0*/  @P0 EXIT ;  /* 0x000000000000094d */ /* 0x002fea0003800000 */
[----:B------:R-:W-:Y:S05]  /*23c0*/  BRA.U !UP4, `(.L_x_33) ;  /* 0x000000010cb87547 */ /* 0x000fea000b800000 */
[----:B------:R-:W1:Y:S01]  /*23d0*/  S2UR UR6, SR_CgaCtaId ;  /* 0x00000000000679c3 */ /* 0x000e620000008800 */
[----:B------:R-:W-:Y:S01]  /*23e0*/  NOP ;  /* 0x0000000000007918 */ /* 0x000fe20000000000 */
[----:B------:R-:W-:Y:S01]  /*23f0*/  UMOV UR4, 0x40 ;  /* 0x0000004000047882 */ /* 0x000fe20000000000 */
[----:B------:R-:W-:Y:S01]  /*2400*/  UMOV UR5, 0x400 ;  /* 0x0000040000057882 */ /* 0x000fe20000000000 */
[----:B-1----:R-:W-:Y:S02]  /*2410*/  ULEA UR4, UR6, UR4, 0x18 ;  /* 0x0000000406047291 */ /* 0x002fe4000f8ec0ff */
[----:B------:R-:W-:-:S07]  /*2420*/  ULEA UR5, UR6, UR5, 0x18 ;  /* 0x0000000506057291 */ /* 0x000fce000f8ec0ff */
[----:B---3--:R-:W1:Y:S02]  /*2430*/  LDS.U8 R0, [UR4] ;  /* 0x00000004ff007984 */ /* 0x008e640008000000 */
[----:B-1----:R-:W-:-:S13]  /*2440*/  ISETP.NE.AND P0, PT, R0, RZ, PT ;  /* 0x000000ff0000720c */ /* 0x002fda0003f05270 */
[----:B------:R-:W-:Y:S05]  /*2450*/  @P0 BRA `(.L_x_34) ;  /* 0x00000000007c0947 */ /* 0x000fea0003800000 */
[----:B------:R-:W-:-:S13]  /*2460*/  ELECT P0, URZ, PT ;  /* 0x0000000000ff782f */ /* 0x000fda0003800000 */
[----:B------:R-:W-:Y:S05]  /*2470*/  @!P0 BRA `(.L_x_35) ;  /* 0x0000000000848947 */ /* 0x000fea0003800000 */
[----:B------:R-:W-:Y:S01]  /*2480*/  UMOV UR4, 0x10 ;  /* 0x0000001000047882 */ /* 0x000fe20000000000 */
[----:B----4-:R-:W-:-:S04]  /*2490*/  IMAD.MOV.U32 R2, RZ, RZ, 0xffff ;  /* 0x0000ffffff027424 */ /* 0x010fc800078e00ff */
[----:B------:R-:W-:Y:S04]  /*24a0*/  DEPBAR.LE SB1, 0x36 ;  /* 0x00009d800000791a */ /* 0x000fe80000000000 */
[----:B------:R-:W1:Y:S02]  /*24b0*/  UTCATOMSWS.FIND_AND_SET.ALIGN UP0, UR4, UR4 ;  /* 0x00000004000475e3 */ /* 0x000e640008000800 */
[----:B-1----:R-:W-:Y:S01]  /*24c0*/  PLOP3.LUT P0, PT, PT, PT, UP0, 0x80, 0x8 ;  /* 0x000000000008781c */ /* 0x002fe20003f0f008 */
[----:B------:R-:W-:-:S03]  /*24d0*/  IMAD.U32 R5, RZ, RZ, UR4 ;  /* 0x00000004ff057e24 */ /* 0x000fc6000f8e00ff */
[----:B------:R-:W-:-:S04]  /*24e0*/  SEL R0, RZ, 0xffffffff, !P0 ;  /* 0xffffffffff007807 */ /* 0x000fc80004000000 */
[----:B------:R-:W-:Y:S01]  /*24f0*/  ISETP.NE.AND P0, PT, R0, RZ, PT ;  /* 0x000000ff0000720c */ /* 0x000fe20003f05270 */
[----:B------:R-:W-:-:S12]  /*2500*/  IMAD.MOV.U32 R0, RZ, RZ, 0x1 ;  /* 0x00000001ff007424 */ /* 0x000fd800078e00ff */
[----:B------:R-:W-:Y:S05]  /*2510*/  @P0 BRA `(.L_x_36) ;  /* 0x0000000000240947 */ /* 0x000fea0003800000 */
.L_x_37:
[----:B------:R-:W-:Y:S05]  /*2520*/  NANOSLEEP 0x64 ;  /* 0x000000640000795d */ /* 0x000fea0003800000 */
[----:B------:R-:W-:-:S05]  /*2530*/  UMOV UR4, 0x10 ;  /* 0x0000001000047882 */ /* 0x000fca0000000000 */
[----:B------:R-:W-:Y:S04]  /*2540*/  DEPBAR.LE SB1, 0x36 ;  /* 0x00009d800000791a */ /* 0x000fe80000000000 */
[----:B------:R-:W1:Y:S02]  /*2550*/  UTCATOMSWS.FIND_AND_SET.ALIGN UP0, UR4, UR4 ;  /* 0x00000004000475e3 */ /* 0x000e640008000800 */
[----:B-1----:R-:W-:Y:S01]  /*2560*/  PLOP3.LUT P0, PT, PT, PT, UP0, 0x80, 0x8 ;  /* 0x000000000008781c */ /* 0x002fe20003f0f008 */
[----:B------:R-:W-:-:S03]  /*2570*/  IMAD.U32 R5, RZ, RZ, UR4 ;  /* 0x00000004ff057e24 */ /* 0x000fc6000f8e00ff */
[----:B------:R-:W-:-:S04]  /*2580*/  SEL R3, RZ, 0xffffffff, !P0 ;  /* 0xffffffffff037807 */ /* 0x000fc80004000000 */
[----:B------:R-:W-:-:S13]  /*2590*/  ISETP.NE.AND P0, PT, R3, RZ, PT ;  /* 0x000000ff0300720c */ /* 0x000fda0003f05270 */
[----:B------:R-:W-:Y:S05]  /*25a0*/  @!P0 BRA `(.L_x_37) ;  /* 0xfffffffc00dc8947 */ /* 0x000fea000383ffff */
.L_x_36:
[C---:B------:R-:W-:Y:S01]  /*25b0*/  VIADD R3, R5.reuse, 0x10 ;  /* 0x0000001005037836 */ /* 0x040fe20000000000 */
[----:B------:R-:W-:Y:S01]  /*25c0*/  UMOV UR4, 0x50 ;  /* 0x0000005000047882 */ /* 0x000fe20000000000 */
[----:B------:R-:W-:Y:S01]  /*25d0*/  SHF.L.U32 R2, R2, R5, RZ ;  /* 0x0000000502027219 */ /* 0x000fe200000006ff */
[----:B------:R-:W-:Y:S01]  /*25e0*/  ULEA UR4, UR6, UR4, 0x18 ;  /* 0x0000000406047291 */ /* 0x000fe2000f8ec0ff */
[----:B------:R-:W-:Y:S01]  /*25f0*/  IMAD.SHL.U32 R5, R5, 0x20, RZ ;  /* 0x0000002005057824 */ /* 0x000fe200078e00ff */
[----:B------:R-:W-:-:S04]  /*2600*/  SHF.L.U32 R3, R0, R3, RZ ;  /* 0x0000000300037219 */ /* 0x000fc800000006ff */
[----:B------:R-:W-:-:S05]  /*2610*/  LOP3.LUT R2, R3, R2, RZ, 0xfc, !PT ;  /* 0x0000000203027212 */ /* 0x000fca00078efcff */
[----:B------:R1:W-:Y:S04]  /*2620*/  ATOMS.OR RZ, [UR4], R2 ;  /* 0x00000002ffff798c */ /* 0x0003e8000b000004 */
[----:B------:R1:W-:Y:S01]  /*2630*/  STS [UR5+0x68], R5 ;  /* 0x00006805ff007988 */ /* 0x0003e20008000805 */
[----:B------:R-:W-:Y:S05]  /*2640*/  BRA `(.L_x_35) ;  /* 0x0000000000107947 */ /* 0x000fea0003800000 */
.L_x_34:
[----:B------:R-:W-:Y:S02]  /*2650*/  MOV R0, 0xffffffff ;  /* 0xffffffff00007802 */ /* 0x000fe40000000f00 */
[----:B----4-:R-:W-:-:S03]  /*2660*/  MOV R2, 0x2690 ;  /* 0x0000269000027802 */ /* 0x010fc60000000f00 */
[----:B------:R1:W-:Y:S04]  /*2670*/  STS [UR5+0x68], R0 ;  /* 0x00006800ff007988 */ /* 0x0003e80008000805 */
[----:B-12---:R-:W-:Y:S05]  /*2680*/  CALL.REL.NOINC `($__internal_1_$__cuda_sm10x_tcgen05_guardrail_trap_phase_invalid_during_alloc) ;  /* 0x0000002400747944 */ /* 0x006fea0003c00000 */
.L_x_35:
[----:B------:R-:W-:Y:S05]  /*2690*/  WARPSYNC.ALL ;  /* 0x0000000000007948 */ /* 0x000fea0003800000 */
[----:B------:R-:W-:Y:S01]  /*26a0*/  NOP ;  /* 0x0000000000007918 */ /* 0x000fe20000000000 */
.L_x_33:
[----:B------:R-:W5:Y:S08]  /*26b0*/  S2UR UR4, SR_CgaCtaId ;  /* 0x00000000000479c3 */ /* 0x000f700000008800 */
[----:B------:R-:W-:Y:S06]  /*26c0*/  BAR.SYNC.DEFER_BLOCKING 0x3, 0xa0 ;  /* 0x00c2800000007b1d */ /* 0x000fec0000010000 */
[----:B------:R-:W-:-:S02]  /*26d0*/  UMOV UR5, 0x400 ;  /* 0x0000040000057882 */ /* 0x000fc40000000000 */
[----:B-----5:R-:W-:-:S06]  /*26e0*/  ULEA UR4, UR4, UR5, 0x18 ;  /* 0x0000000504047291 */ /* 0x020fcc000f8ec0ff */
[----:B------:R-:W-:-:S05]  /*26f0*/  MOV R87, UR4 ;  /* 0x0000000400577c02 */ /* 0x000fca0008000f00 */
[----:B------:R1:W3:Y:S01]  /*2700*/  LDS R122, [R87+0x68] ;  /* 0x00006800577a7984 */ /* 0x0002e20000000800 */
[----:B------:R-:W5:Y:S02]  /*2710*/  SYNCS.PHASECHK.TRANS64.TRYWAIT P0, [R87+URZ+0x40], RZ ;  /* 0x000040ff570075a7 */ /* 0x000f6400080011ff */
[----:B-1-3-5:R-:W-:Y:S05]  /*2720*/  @!P0 BRA `(.L_x_38) ;  /* 0x0000002000fc8947 */ /* 0x02afea0003800000 */
.L_x_77:
[----:B------:R-:W3:Y:S01]  /*2730*/  LDS.128 R88, [R87+0x2c810] ;  /* 0x02c8100057587984 */ /* 0x000ee20000000c00 */
[----:B------:R-:W-:Y:S01]  /*2740*/  HFMA2 R0, -RZ, RZ, 0, 5.9604644775390625e-08 ;  /* 0x00000001ff007431 */ /* 0x000fe200000001ff */
[----:B------:R5:W-:Y:S06]  /*2750*/  MEMBAR.ALL.CTA ;  /* 0x0000000000007992 */ /* 0x000bec0000008000 */
[----:B-----5:R-:W5:Y:S02]  /*2760*/  FENCE.VIEW.ASYNC.S ;  /* 0x00000000000073c6 */ /* 0x020f640000000000 */
[----:B-----5:R1:W-:Y:S01]  /*2770*/  SYNCS.ARRIVE.TRANS64.ART0 RZ, [R87+URZ+0x50], R0 ;  /* 0x0000500057ff79a7 */ /* 0x0203e200085000ff */
[----:B---3--:R-:W-:-:S13]  /*2780*/  ISETP.NE.AND P0, PT, R91, 0x1, PT ;  /* 0x000000015b00780c */ /* 0x008fda0003f05270 */
[----:B-1----:R-:W-:Y:S05]  /*2790*/  @P0 BRA `(.L_x_39) ;  /* 0x0000001800c40947 */ /* 0x002fea0003800000 */
[C---:B------:R-:W-:Y:S01]  /*27a0*/  IMAD.SHL.U32 R4, R104.reuse, 0x40, RZ ;  /* 0x0000004068047824 */ /* 0x040fe200078e00ff */
[----:B------:R-:W-:Y:S01]  /*27b0*/  SHF.R.U32.HI R3, RZ, 0x5, R104 ;  /* 0x00000005ff037819 */ /* 0x000fe20000011668 */
[----:B----4-:R-:W-:Y:S01]  /*27c0*/  IMAD.SHL.U32 R2, R104, 0x80, RZ ;  /* 0x0000008068027824 */ /* 0x010fe200078e00ff */
[----:B------:R-:W1:Y:S01]  /*27d0*/  S2UR UR8, SR_CgaCtaId ;  /* 0x00000000000879c3 */ /* 0x000e620000008800 */
[----:B------:R-:W3:Y:S01]  /*27e0*/  S2R R102, SR_LANEID ;  /* 0x0000000000667919 */ /* 0x000ee20000000000 */
[----:B------:R-:W-:Y:S01]  /*27f0*/  LOP3.LUT R4, R4, 0x7c0, RZ, 0xc0, !PT ;  /* 0x000007c004047812 */ /* 0x000fe200078ec0ff */
[----:B------:R-:W-:Y:S01]  /*2800*/  IMAD R121, R123, 0x4, R87 ;  /* 0x000000047b797824 */ /* 0x000fe200078e0257 */
[----:B------:R-:W-:Y:S01]  /*2810*/  LOP3.LUT R2, R2, 0xf80, RZ, 0xc0, !PT ;  /* 0x00000f8002027812 */ /* 0x000fe200078ec0ff */
[----:B------:R-:W-:Y:S01]  /*2820*/  IMAD.MOV.U32 R108, RZ, RZ, 0x1 ;  /* 0x00000001ff6c7424 */ /* 0x000fe200078e00ff */
[----:B------:R-:W-:Y:S01]  /*2830*/  UMOV UR9, 0x400 ;  /* 0x0000040000097882 */ /* 0x000fe20000000000 */
[C---:B------:R-:W-:Y:S01]  /*2840*/  IMAD R4, R3.reuse, 0x800, R4 ;  /* 0x0000080003047824 */ /* 0x040fe200078e0204 */
[----:B------:R-:W4:Y:S01]  /*2850*/  LDCU.64 UR10, c[0x0][0x348] ;  /* 0x00006900ff0a77ac */ /* 0x000f220008000a00 */
[----:B------:R-:W-:-:S02]  /*2860*/  IMAD R2, R3, 0x1000, R2 ;  /* 0x0000100003027824 */ /* 0x000fc400078e0202 */
[C---:B------:R-:W-:Y:S02]  /*2870*/  IMAD.IADD R4, R87.reuse, 0x1, R4 ;  /* 0x0000000157047824 */ /* 0x040fe400078e0204 */
[----:B------:R-:W-:Y:S02]  /*2880*/  IMAD.IADD R2, R87, 0x1, R2 ;  /* 0x0000000157027824 */ /* 0x000fe400078e0202 */
[C---:B------:R-:W-:Y:S02]  /*2890*/  VIADD R5, R4.reuse, 0x4430 ;  /* 0x0000443004057836 */ /* 0x040fe40000000000 */
[C---:B------:R-:W-:Y:S02]  /*28a0*/  VIADD R6, R4.reuse, 0x4420 ;  /* 0x0000442004067836 */ /* 0x040fe40000000000 */
[C---:B------:R-:W-:Y:S01]  /*28b0*/  VIADD R7, R4.reuse, 0x4410 ;  /* 0x0000441004077836 */ /* 0x040fe20000000000 */
[----:B------:R-:W-:Y:S01]  /*28c0*/  SHF.R.U32.HI R120, RZ, 0x3, R5 ;  /* 0x00000003ff787819 */ /* 0x000fe20000011605 */
[----:B------:R-:W-:Y:S01]  /*28d0*/  VIADD R4, R4, 0x4400 ;  /* 0x0000440004047836 */ /* 0x000fe20000000000 */
[----:B------:R-:W-:Y:S01]  /*28e0*/  SHF.R.U32.HI R119, RZ, 0x3, R6 ;  /* 0x00000003ff777819 */ /* 0x000fe20000011606 */
[----:B------:R-:W-:Y:S01]  /*28f0*/  IMAD.MOV.U32 R106, RZ, RZ, RZ ;  /* 0x000000ffff6a7224 */ /* 0x000fe200078e00ff */
[----:B------:R-:W-:Y:S01]  /*2900*/  LOP3.LUT R120, R5, 0x30, R120, 0x78, !PT ;  /* 0x0000003005787812 */ /* 0x000fe200078e7878 */
[----:B------:R-:W-:Y:S01]  /*2910*/  VIADD R5, R2, 0x430 ;  /* 0x0000043002057836 */ /* 0x000fe20000000000 */
[----:B------:R-:W-:Y:S01]  /*2920*/  SHF.R.U32.HI R117, RZ, 0x3, R4 ;  /* 0x00000003ff757819 */ /* 0x000fe20000011604 */
[----:B------:R-:W-:Y:S01]  /*2930*/  IMAD.MOV.U32 R105, RZ, RZ, RZ ;  /* 0x000000ffff697224 */ /* 0x000fe200078e00ff */
[----:B------:R-:W-:Y:S01]  /*2940*/  LOP3.LUT R119, R6, 0x30, R119, 0x78, !PT ;  /* 0x0000003006777812 */ /* 0x000fe200078e7877 */
[----:B------:R-:W-:Y:S01]  /*2950*/  VIADD R6, R2, 0x420 ;  /* 0x0000042002067836 */ /* 0x000fe20000000000 */
[----:B------:R-:W-:Y:S01]  /*2960*/  SHF.R.U32.HI R116, RZ, 0x3, R5 ;  /* 0x00000003ff747819 */ /* 0x000fe20000011605 */
[----:B------:R-:W-:Y:S01]  /*2970*/  IMAD R110, R3, 0x200000, R122 ;  /* 0x00200000036e7824 */ /* 0x000fe200078e027a */
[----:B------:R-:W-:Y:S01]  /*2980*/  LOP3.LUT R117, R4, 0x30, R117, 0x78, !PT ;  /* 0x0000003004757812 */ /* 0x000fe200078e7875 */
[C---:B------:R-:W-:Y:S01]  /*2990*/  VIADD R4, R2.reuse, 0x400 ;  /* 0x0000040002047836 */ /* 0x040fe20000000000 */
[----:B------:R-:W-:Y:S01]  /*29a0*/  LOP3.LUT R116, R5, 0x70, R116, 0x78, !PT ;  /* 0x0000007005747812 */ /* 0x000fe200078e7874 */
[----:B------:R-:W-:Y:S01]  /*29b0*/  VIADD R5, R2, 0x410 ;  /* 0x0000041002057836 */ /* 0x000fe20000000000 */
[----:B------:R-:W-:Y:S01]  /*29c0*/  SHF.R.U32.HI R115, RZ, 0x3, R6 ;  /* 0x00000003ff737819 */ /* 0x000fe20000011606 */
[----:B-1----:R-:W-:Y:S01]  /*29d0*/  ULEA UR7, UR8, UR9, 0x18 ;  /* 0x0000000908077291 */ /* 0x002fe2000f8ec0ff */
[----:B------:R-:W-:-:S02]  /*29e0*/  SHF.R.U32.HI R113, RZ, 0x3, R4 ;  /* 0x00000003ff717819 */ /* 0x000fc40000011604 */
[----:B------:R-:W-:Y:S02]  /*29f0*/  SHF.R.U32.HI R114, RZ, 0x3, R5 ;  /* 0x00000003ff727819 */ /* 0x000fe40000011605 */
[----:B------:R-:W-:Y:S01]  /*2a00*/  LOP3.LUT R115, R6, 0x70, R115, 0x78, !PT ;  /* 0x0000007006737812 */ /* 0x000fe200078e7873 */
[C---:B------:R-:W-:Y:S01]  /*2a10*/  VIADD R6, R2.reuse, 0x460 ;  /* 0x0000046002067836 */ /* 0x040fe20000000000 */
[----:B------:R-:W-:Y:S01]  /*2a20*/  LOP3.LUT R114, R5, 0x70, R114, 0x78, !PT ;  /* 0x0000007005727812 */ /* 0x000fe200078e7872 */
[----:B------:R-:W-:Y:S01]  /*2a30*/  VIADD R5, R2, 0x470 ;  /* 0x0000047002057836 */ /* 0x000fe20000000000 */
[----:B------:R-:W-:Y:S01]  /*2a40*/  LOP3.LUT R113, R4, 0x70, R113, 0x78, !PT ;  /* 0x0000007004717812 */ /* 0x000fe200078e7871 */
[C---:B------:R-:W-:Y:S01]  /*2a50*/  VIADD R4, R2.reuse, 0x450 ;  /* 0x0000045002047836 */ /* 0x040fe20000000000 */
[----:B------:R-:W-:Y:S01]  /*2a60*/  SHF.R.U32.HI R118, RZ, 0x3, R7 ;  /* 0x00000003ff767819 */ /* 0x000fe20000011607 */
[----:B------:R-:W-:Y:S01]  /*2a70*/  VIADD R2, R2, 0x440 ;  /* 0x0000044002027836 */ /* 0x000fe20000000000 */
[----:B------:R-:W-:-:S02]  /*2a80*/  SHF.R.U32.HI R112, RZ, 0x3, R5 ;  /* 0x00000003ff707819 */ /* 0x000fc40000011605 */
[----:B------:R-:W-:Y:S02]  /*2a90*/  SHF.R.U32.HI R111, RZ, 0x3, R6 ;  /* 0x00000003ff6f7819 */ /* 0x000fe40000011606 */
[----:B------:R-:W-:Y:S02]  /*2aa0*/  SHF.R.U32.HI R109, RZ, 0x3, R4 ;  /* 0x00000003ff6d7819 */ /* 0x000fe40000011604 */
[----:B------:R-:W-:Y:S02]  /*2ab0*/  SHF.R.U32.HI R107, RZ, 0x3, R2 ;  /* 0x00000003ff6b7819 */ /* 0x000fe40000011602 */
[----:B------:R-:W-:Y:S02]  /*2ac0*/  LOP3.LUT R118, R7, 0x30, R118, 0x78, !PT ;  /* 0x0000003007767812 */ /* 0x000fe400078e7876 */
[----:B------:R-:W-:Y:S02]  /*2ad0*/  LOP3.LUT R112, R5, 0x70, R112, 0x78, !PT ;  /* 0x0000007005707812 */ /* 0x000fe400078e7870 */
[----:B------:R-:W-:-:S02]  /*2ae0*/  LOP3.LUT R111, R6, 0x70, R111, 0x78, !PT ;  /* 0x00000070066f7812 */ /* 0x000fc400078e786f */
[----:B------:R-:W-:Y:S02]  /*2af0*/  LOP3.LUT R109, R4, 0x70, R109, 0x78, !PT ;  /* 0x00000070046d7812 */ /* 0x000fe400078e786d */
[----:B---34-:R-:W-:-:S07]  /*2b00*/  LOP3.LUT R107, R2, 0x70, R107, 0x78, !PT ;  /* 0x00000070026b7812 */ /* 0x018fce00078e786b */
.L_x_52:
[----:B------:R-:W1:Y:S01]  /*2b10*/  LDC.64 R6, c[0x0][0x750] ;  /* 0x0001d400ff067b82 */ /* 0x000e620000000a00 */
[----:B------:R-:W-:-:S04]  /*2b20*/  SHF.L.U32 R125, R88, 0x7, RZ ;  /* 0x00000007587d7819 */ /* 0x000fc800000006ff */
[----:B------:R-:W-:-:S03]  /*2b30*/  IADD3 R5, PT, PT, R125, R104, RZ ;  /* 0x000000687d057210 */ /* 0x000fc60007ffe0ff */
[----:B------:R-:W3:Y:S01]  /*2b40*/  LDC.64 R2, c[0x0][0x758] ;  /* 0x0001d600ff027b82 */ /* 0x000ee20000000a00 */
[----:B-1----:R-:W-:-:S05]  /*2b50*/  IMAD.WIDE R6, R90, 0x4, R6 ;  /* 0x000000045a067825 */ /* 0x002fca00078e0206 */
[----:B------:R1:W5:Y:S01]  /*2b60*/  LDG.E R124, desc[UR14][R6.64] ;  /* 0x0000000e067c7981 */ /* 0x000362000c1e1900 */
[----:B---3--:R-:W-:Y:S01]  /*2b70*/  IMAD.WIDE R4, R5, 0x4, R2 ;  /* 0x0000000405047825 */ /* 0x008fe200078e0202 */
[----:B------:R-:W-:-:S04]  /*2b80*/  SHF.L.U32 R2, R105, 0x1f, RZ ;  /* 0x0000001f69027819 */ /* 0x000fc800000006ff */
[----:B------:R1:W5:Y:S01]  /*2b90*/  LDG.E R88, desc[UR14][R4.64] ;  /* 0x0000000e04587981 */ /* 0x000362000c1e1900 */
[----:B------:R-:W3:Y:S01]  /*2ba0*/  SYNCS.PHASECHK.TRANS64.TRYWAIT P0, [R87+URZ+0x30], R2 ;  /* 0x00003002570075a7 */ /* 0x000ee200080011ff */
[----:B------:R-:W-:Y:S02]  /*2bb0*/  ISETP.NE.AND P3, PT, R105, RZ, PT ;  /* 0x000000ff6900720c */ /* 0x000fe40003f65270 */
[----:B------:R-:W-:Y:S01]  /*2bc0*/  MOV R103, R90 ;  /* 0x0000005a00677202 */ /* 0x000fe20000000f00 */
[----:B-1-3--:R-:W-:Y:S10]  /*2bd0*/  @!P0 BRA `(.L_x_40) ;  /* 0x0000001c00e48947 */ /* 0x00aff40003800000 */
.L_x_79:
[----:B------:R-:W-:Y:S01]  /*2be0*/  SHF.R.S32.HI R86, RZ, 0x1f, R90 ;  /* 0x0000001fff567819 */ /* 0x000fe2000001145a */
[----:B------:R-:W-:Y:S01]  /*2bf0*/  IMAD R127, R105, 0xd0, R110 ;  /* 0x000000d0697f7824 */ /* 0x000fe200078e026e */
[----:B------:R-:W-:Y:S02]  /*2c00*/  CS2R R130, SRZ ;  /* 0x0000000000827805 */ /* 0x000fe4000001ff00 */
[----:B------:R-:W-:-:S07]  /*2c10*/  CS2R R128, SRZ ;  /* 0x0000000000807805 */ /* 0x000fce000001ff00 */
.L_x_47:
[----:B------:R-:W-:Y:S01]  /*2c20*/  IADD3 R126, PT, PT, R130, 0x3, RZ ;  /* 0x00000003827e7810 */ /* 0x000fe20007ffe0ff */
[----:B------:R-:W-:Y:S05]  /*2c30*/  WARPSYNC.ALL ;  /* 0x0000000000007948 */ /* 0x000fea0003800000 */
[----:B------:R-:W-:Y:S01]  /*2c40*/  NOP ;  /* 0x0000000000007918 */ /* 0x000fe20000000000 */
[----:B------:R-:W-:Y:S01]  /*2c50*/  SEL R126, R126, R129, !P3 ;  /* 0x000000817e7e7207 */ /* 0x000fe20005800000 */
[----:B------:R-:W-:Y:S01]  /*2c60*/  BSSY.RECONVERGENT B0, `(.L_x_41) ;  /* 0x000003a000007945 */ /* 0x000fe20003800200 */
[----:B------:R-:W-:Y:S02]  /*2c70*/  ISETP.NE.AND P0, PT, R128, RZ, PT ;  /* 0x000000ff8000720c */ /* 0x000fe40003f05270 */
[----:B------:R-:W-:-:S04]  /*2c80*/  SHF.L.U32 R90, R126, 0x6, RZ ;  /* 0x000000067e5a7819 */ /* 0x000fc800000006ff */
[----:B------:R-:W-:-:S04]  /*2c90*/  IADD3 R2, PT, PT, R127, R90, RZ ;  /* 0x0000005a7f027210 */ /* 0x000fc80007ffe0ff */
[----:B------:R-:W-:-:S13]  /*2ca0*/  R2UR UR4, R2 ;  /* 0x00000000020472ca */ /* 0x000fda00000e0000 */
[----:B------:R-:W3:Y:S01]  /*2cb0*/  LDTM.x32 R36, tmem[UR4+0x20] ;  /* 0x00002004002479ee */ /* 0x000ee200082c0000 */
[----:B------:R-:W-:-:S13]  /*2cc0*/  R2UR UR4, R2 ;  /* 0x00000000020472ca */ /* 0x000fda00000e0000 */
[----:B-12---:R-:W2:Y:S01]  /*2cd0*/  LDTM.x32 R4, tmem[UR4] ;  /* 0x00000004000479ee */ /* 0x006ea200082c0000 */
[-C--:B-1-3-5:R-:W-:Y:S02]  /*2ce0*/  FMUL2 R2, R36.F32x2.HI_LO, R124.reuse.F32 ;  /* 0x0000007c2402724a */ /* 0x0aafe40001000000 */
[-C--:B------:R-:W-:Y:S02]  /*2cf0*/  FMUL2 R36, R40.F32x2.HI_LO, R124.reuse.F32 ;  /* 0x0000007c2824724a */ /* 0x080fe40001000000 */
[-C--:B------:R-:W-:Y:S02]  /*2d00*/  FMUL2 R40, R44.F32x2.HI_LO, R124.reuse.F32 ;  /* 0x0000007c2c28724a */ /* 0x080fe40001000000 */
[-C--:B------:R-:W-:Y:S02]  /*2d10*/  FMUL2 R44, R48.F32x2.HI_LO, R124.reuse.F32 ;  /* 0x0000007c302c724a */ /* 0x080fe40001000000 */
[-C--:B------:R-:W-:Y:S02]  /*2d20*/  FMUL2 R48, R52.F32x2.HI_LO, R124.reuse.F32 ;  /* 0x0000007c3430724a */ /* 0x080fe40001000000 */
[----:B------:R-:W-:-:S02]  /*2d30*/  FMUL2 R38, R38.F32x2.HI_LO, R124.F32 ;  /* 0x0000007c2626724a */ /* 0x000fc40001000000 */
[-C--:B------:R-:W-:Y:S02]  /*2d40*/  FMUL2 R42, R42.F32x2.HI_LO, R124.reuse.F32 ;  /* 0x0000007c2a2a724a */ /* 0x080fe40001000000 */
[-C--:B------:R-:W-:Y:S02]  /*2d50*/  FMUL2 R46, R46.F32x2.HI_LO, R124.reuse.F32 ;  /* 0x0000007c2e2e724a */ /* 0x080fe40001000000 */
[-C--:B------:R-:W-:Y:S02]  /*2d60*/  FMUL2 R50, R50.F32x2.HI_LO, R124.reuse.F32 ;  /* 0x0000007c3232724a */ /* 0x080fe40001000000 */
[-C--:B------:R-:W-:Y:S02]  /*2d70*/  FMUL2 R54, R54.F32x2.HI_LO, R124.reuse.F32 ;  /* 0x0000007c3636724a */ /* 0x080fe40001000000 */
[-C--:B------:R-:W-:Y:S02]  /*2d80*/  FMUL2 R52, R56.F32x2.HI_LO, R124.reuse.F32 ;  /* 0x0000007c3834724a */ /* 0x080fe40001000000 */
[----:B------:R-:W-:-:S02]  /*2d90*/  FMUL2 R58, R58.F32x2.HI_LO, R124.F32 ;  /* 0x0000007c3a3a724a */ /* 0x000fc40001000000 */
[-C--:B------:R-:W-:Y:S02]  /*2da0*/  FMUL2 R56, R60.F32x2.HI_LO, R124.reuse.F32 ;  /* 0x0000007c3c38724a */ /* 0x080fe40001000000 */
[-C--:B------:R-:W-:Y:S02]  /*2db0*/  FMUL2 R60, R64.F32x2.HI_LO, R124.reuse.F32 ;  /* 0x0000007c403c724a */ /* 0x080fe40001000000 */
[----:B--2---:R-:W-:Y:S01]  /*2dc0*/  FMUL2 R70, R8.F32x2.HI_LO, R124.F32 ;  /* 0x0000007c0846724a */ /* 0x004fe20001000000 */
[----:B------:R-:W-:Y:S01]  /*2dd0*/  F2FP.BF16.F32.PACK_AB R8, R3, R2 ;  /* 0x000000020308723e */ /* 0x000fe200000010ff */
[----:B------:R-:W-:Y:S01]  /*2de0*/  FMUL2 R72, R10.F32x2.HI_LO, R124.F32 ;  /* 0x0000007c0a48724a */ /* 0x000fe20001000000 */
        /* <DEDUP_REMOVED lines=21> */
[----:B------:R-:W-:-:S02]  /*2f40*/  FMUL2 R24, R24.F32x2.HI_LO, R124.F32 ;  /* 0x0000007c1818724a */ /* 0x000fc40001000000 */
[-C--:B------:R-:W-:Y:S02]  /*2f50*/  FMUL2 R26, R26.F32x2.HI_LO, R124.reuse.F32 ;  /* 0x0000007c1a1a724a */ /* 0x080fe40001000000 */
[-C--:B------:R-:W-:Y:S02]  /*2f60*/  FMUL2 R28, R28.F32x2.HI_LO, R124.reuse.F32 ;  /* 0x0000007c1c1c724a */ /* 0x080fe40001000000 */
[-C--:B------:R-:W-:Y:S02]  /*2f70*/  FMUL2 R30, R30.F32x2.HI_LO, R124.reuse.F32 ;  /* 0x0000007c1e1e724a */ /* 0x080fe40001000000 */
[-C--:B------:R-:W-:Y:S02]  /*2f80*/  FMUL2 R32, R32.F32x2.HI_LO, R124.reuse.F32 ;  /* 0x0000007c2020724a */ /* 0x080fe40001000000 */
[----:B------:R-:W-:Y:S01]  /*2f90*/  FMUL2 R34, R34.F32x2.HI_LO, R124.F32 ;  /* 0x0000007c2222724a */ /* 0x000fe20001000000 */
[----:B------:R-:W-:Y:S06]  /*2fa0*/  @P0 BRA `(.L_x_42) ;  /* 0x0000000000140947 */ /* 0x000fec0003800000 */
[----:B------:R-:W-:Y:S01]  /*2fb0*/  ELECT P0, URZ, PT ;  /* 0x0000000000ff782f */ /* 0x000fe20003800000 */
[----:B------:R-:W-:Y:S01]  /*2fc0*/  NOP ;  /* 0x0000000000007918 */ /* 0x000fe20000000000 */
[----:B------:R-:W-:-:S11]  /*2fd0*/  LOP3.LUT R105, R105, 0x1, RZ, 0x3c, !PT ;  /* 0x0000000169697812 */ /* 0x000fd600078e3cff */
[----:B------:R-:W-:-:S04]  /*2fe0*/  @P0 IMAD.MOV.U32 R4, RZ, RZ, 0x1 ;  /* 0x00000001ff040424 */ /* 0x000fc800078e00ff */
[----:B------:R1:W-:Y:S03]  /*2ff0*/  @P0 SYNCS.ARRIVE.TRANS64.ART0 RZ, [R87+URZ+0x38], R4 ;  /* 0x0000380457ff09a7 */ /* 0x0003e600085000ff */
.L_x_42:
[----:B------:R-:W-:Y:S05]  /*3000*/  BSYNC.RECONVERGENT B0 ;  /* 0x0000000000007941 */ /* 0x000fea0003800200 */
.L_x_41:
[----:B------:R-:W-:Y:S01]  /*3010*/  F2FP.BF16.F32.PACK_AB R20, R57, R56 ;  /* 0x000000383914723e */ /* 0x000fe200000010ff */
[----:B------:R2:W-:Y:S01]  /*3020*/  STS.128 [R107], R8 ;  /* 0x000000086b007388 */ /* 0x0005e20000000c00 */
[----:B------:R-:W-:Y:S02]  /*3030*/  F2FP.BF16.F32.PACK_AB R21, R63, R62 ;  /* 0x0000003e3f15723e */ /* 0x000fe400000010ff */
[----:B------:R-:W-:Y:S01]  /*3040*/  F2FP.BF16.F32.PACK_AB R22, R61, R60 ;  /* 0x0000003c3d16723e */ /* 0x000fe200000010ff */
[----:B------:R3:W-:Y:S01]  /*3050*/  STS.128 [R109], R12 ;  /* 0x0000000c6d007388 */ /* 0x0007e20000000c00 */
[----:B------:R-:W-:Y:S02]  /*3060*/  F2FP.BF16.F32.PACK_AB R23, R67, R66 ;  /* 0x000000424317723e */ /* 0x000fe400000010ff */
[----:B-1----:R-:W-:Y:S01]  /*3070*/  F2FP.BF16.F32.PACK_AB R4, R65, R64 ;  /* 0x000000404104723e */ /* 0x002fe200000010ff */
[----:B------:R1:W-:Y:S01]  /*3080*/  STS.128 [R111], R16 ;  /* 0x000000106f007388 */ /* 0x0003e20000000c00 */
[----:B------:R-:W-:-:S02]  /*3090*/  F2FP.BF16.F32.PACK_AB R5, R69, R68 ;  /* 0x000000444505723e */ /* 0x000fc400000010ff */
[----:B------:R-:W-:Y:S01]  /*30a0*/  F2FP.BF16.F32.PACK_AB R6, R71, R70 ;  /* 0x000000464706723e */ /* 0x000fe200000010ff */
[----:B------:R4:W-:Y:S01]  /*30b0*/  STS.128 [R112], R20 ;  /* 0x0000001470007388 */ /* 0x0009e20000000c00 */
[----:B------:R-:W-:Y:S02]  /*30c0*/  F2FP.BF16.F32.PACK_AB R7, R73, R72 ;  /* 0x000000484907723e */ /* 0x000fe400000010ff */
[C---:B------:R-:W-:Y:S01]  /*30d0*/  ISETP.GE.U32.AND P2, PT, R128.reuse, 0x6, PT ;  /* 0x000000068000780c */ /* 0x040fe20003f46070 */
[----:B------:R-:W-:Y:S02]  /*30e0*/  VIADD R128, R128, 0x2 ;  /* 0x0000000280807836 */ /* 0x000fe40000000000 */
[----:B------:R4:W-:Y:S01]  /*30f0*/  STS.128 [R113], R4 ;  /* 0x0000000471007388 */ /* 0x0009e20000000c00 */
[----:B--2---:R-:W-:Y:S02]  /*3100*/  F2FP.BF16.F32.PACK_AB R8, R75, R74 ;  /* 0x0000004a4b08723e */ /* 0x004fe400000010ff */
[----:B------:R-:W-:-:S02]  /*3110*/  F2FP.BF16.F32.PACK_AB R9, R77, R76 ;  /* 0x0000004c4d09723e */ /* 0x000fc400000010ff */
[----:B------:R-:W-:Y:S02]  /*3120*/  F2FP.BF16.F32.PACK_AB R10, R79, R78 ;  /* 0x0000004e4f0a723e */ /* 0x000fe400000010ff */
[----:B------:R-:W-:Y:S02]  /*3130*/  F2FP.BF16.F32.PACK_AB R11, R81, R80 ;  /* 0x00000050510b723e */ /* 0x000fe400000010ff */
[----:B---3--:R-:W-:Y:S02]  /*3140*/  F2FP.BF16.F32.PACK_AB R12, R83, R82 ;  /* 0x00000052530c723e */ /* 0x008fe400000010ff */
[----:B------:R-:W-:Y:S01]  /*3150*/  F2FP.BF16.F32.PACK_AB R13, R85, R84 ;  /* 0x00000054550d723e */ /* 0x000fe200000010ff */
[----:B------:R4:W-:Y:S01]  /*3160*/  STS.128 [R114], R8 ;  /* 0x0000000872007388 */ /* 0x0009e20000000c00 */
[----:B------:R-:W-:Y:S02]  /*3170*/  F2FP.BF16.F32.PACK_AB R14, R25, R24 ;  /* 0x00000018190e723e */ /* 0x000fe400000010ff */
[----:B------:R-:W-:-:S02]  /*3180*/  F2FP.BF16.F32.PACK_AB R15, R27, R26 ;  /* 0x0000001a1b0f723e */ /* 0x000fc400000010ff */
[----:B-1----:R-:W-:Y:S02]  /*3190*/  F2FP.BF16.F32.PACK_AB R16, R29, R28 ;  /* 0x0000001c1d10723e */ /* 0x002fe400000010ff */
[----:B------:R-:W-:Y:S01]  /*31a0*/  F2FP.BF16.F32.PACK_AB R17, R31, R30 ;  /* 0x0000001e1f11723e */ /* 0x000fe200000010ff */
[----:B------:R4:W-:Y:S01]  /*31b0*/  STS.128 [R115], R12 ;  /* 0x0000000c73007388 */ /* 0x0009e20000000c00 */
[----:B------:R-:W-:Y:S02]  /*31c0*/  F2FP.BF16.F32.PACK_AB R18, R33, R32 ;  /* 0x000000202112723e */ /* 0x000fe400000010ff */
[----:B------:R-:W-:-:S05]  /*31d0*/  F2FP.BF16.F32.PACK_AB R19, R35, R34 ;  /* 0x000000222313723e */ /* 0x000fca00000010ff */
[----:B------:R4:W-:Y:S01]  /*31e0*/  STS.128 [R116], R16 ;  /* 0x0000001074007388 */ /* 0x0009e20000000c00 */
[----:B------:R1:W-:Y:S06]  /*31f0*/  MEMBAR.ALL.CTA ;  /* 0x0000000000007992 */ /* 0x0003ec0000008000 */
[----:B-1----:R-:W1:Y:S02]  /*3200*/  FENCE.VIEW.ASYNC.S ;  /* 0x00000000000073c6 */ /* 0x002e640000000000 */
[----:B-1----:R-:W-:Y:S06]  /*3210*/  BAR.SYNC.DEFER_BLOCKING 0x2, 0x80 ;  /* 0x0082000000007b1d */ /* 0x002fec0000010000 */
[----:B------:R-:W-:Y:S05]  /*3220*/  BRA.U !UP4, `(.L_x_43) ;  /* 0x000000010c447547 */ /* 0x000fea000b800000 */
[----:B------:R-:W-:Y:S01]  /*3230*/  UIADD3 UR12, UP0, UPT, UR10, 0x240, URZ ;  /* 0x000002400a0c7890 */ /* 0x000fe2000ff1e0ff */
[----:B------:R-:W-:Y:S01]  /*3240*/  PLOP3.LUT P0, PT, PT, PT, PT, 0x80, 0x8 ;  /* 0x000000000008781c */ /* 0x000fe20003f0f070 */
[----:B------:R-:W-:Y:S01]  /*3250*/  IMAD R90, R89, 0x100, R90 ;  /* 0x00000100595a7824 */ /* 0x000fe200078e025a */
[----:B----4-:R-:W-:Y:S01]  /*3260*/  IADD3 R4, PT, PT, R87, 0x400, RZ ;  /* 0x0000040057047810 */ /* 0x010fe20007ffe0ff */
[----:B------:R-:W-:-:S12]  /*3270*/  UIADD3.X UR13, UPT, UPT, URZ, UR11, URZ, UP0, !UPT ;  /* 0x0000000bff0d7290 */ /* 0x000fd800087fe4ff */
.L_x_44:
[----:B------:R-:W-:Y:S02]  /*3280*/  PLOP3.LUT P1, PT, P1, P0, PT, 0xf2, 0x2f ;  /* 0x00000000002f781c */ /* 0x000fe40000f21e72 */
[----:B------:R-:W-:-:S08]  /*3290*/  @P0 R2UR P1, UR6, R125 ;  /* 0x000000007d0602ca */ /* 0x000fd00000020000 */
[----:B------:R-:W-:Y:S02]  /*32a0*/  PLOP3.LUT P1, PT, P1, P0, PT, 0xf2, 0x2f ;  /* 0x00000000002f781c */ /* 0x000fe40000f21e72 */
[----:B------:R-:W-:-:S08]  /*32b0*/  @P0 R2UR.OR P1, UR5, R90 ;  /* 0x000000005a0502ca */ /* 0x000fd00000120000 */
[----:B------:R-:W-:Y:S02]  /*32c0*/  PLOP3.LUT P1, PT, P1, P0, PT, 0xf2, 0x2f ;  /* 0x00000000002f781c */ /* 0x000fe40000f21e72 */
[----:B------:R-:W-:-:S08]  /*32d0*/  @P0 R2UR.OR P1, UR4, R4 ;  /* 0x00000000040402ca */ /* 0x000fd00000120000 */
[----:B------:R-:W-:Y:S02]  /*32e0*/  @P0 PLOP3.LUT P0, PT, P1, PT, PT, 0x80, 0x8 ;  /* 0x000000000008081c */ /* 0x000fe40000f0f070 */
[----:B------:R-:W-:-:S03]  /*32f0*/  PLOP3.LUT P1, PT, PT, PT, PT, 0x80, 0x8 ;  /* 0x000000000008781c */ /* 0x000fc60003f2f070 */
[----:B------:R1:W-:Y:S08]  /*3300*/  UTMASTG.2D [UR4], [UR12], desc[URZ] ;  /* 0x0000ff040c0073b5 */ /* 0x0003f00008009000 */
[----:B-1----:R-:W-:Y:S05]  /*3310*/  @P0 BRA.U.ANY `(.L_x_44) ;  /* 0xfffffffd00d80947 */ /* 0x002fea000393ffff */
[----:B------:R0:W-:Y:S01]  /*3320*/  UTMACMDFLUSH ;  /* 0x00000000000079b7 */ /* 0x0001e20000000000 */
[----:B------:R-:W-:-:S04]  /*3330*/  DEPBAR.LE SB0, 0x0 ;  /* 0x000080000000791a */ /* 0x000fc80000000000 */
.L_x_43:
[----:B------:R-:W-:Y:S01]  /*3340*/  FMUL2 R92, R74.F32x2.HI_LO, -1.4426950216293334961 ;  /* 0xbfb8aa3b4a5c784a */ /* 0x000fe20001000000 */
[----:B------:R-:W-:Y:S01]  /*3350*/  BAR.SYNC.DEFER_BLOCKING 0x2, 0x80 ;  /* 0x0082000000007b1d */ /* 0x000fe20000010000 */
[----:B----4-:R-:W-:Y:S02]  /*3360*/  FMUL2 R10, R28.F32x2.HI_LO, -1.4426950216293334961 ;  /* 0xbfb8aa3b1c0a784a */ /* 0x010fe40001000000 */
[----:B------:R-:W-:Y:S02]  /*3370*/  FMUL2 R22, R78.F32x2.HI_LO, -1.4426950216293334961 ;  /* 0xbfb8aa3b4e16784a */ /* 0x000fe40001000000 */
[----:B------:R-:W-:Y:S01]  /*3380*/  FMUL2 R6, R32.F32x2.HI_LO, -1.4426950216293334961 ;  /* 0xbfb8aa3b2006784a */ /* 0x000fe20001000000 */
[----:B------:R-:W-:Y:S01]  /*3390*/  MUFU.EX2 R92, R92 ;  /* 0x0000005c005c7308 */ /* 0x000fe20000000800 */
[----:B------:R-:W-:Y:S02]  /*33a0*/  FMUL2 R20, R80.F32x2.HI_LO, -1.4426950216293334961 ;  /* 0xbfb8aa3b5014784a */ /* 0x000fe40001000000 */
[----:B------:R-:W-:-:S02]  /*33b0*/  FMUL2 R4, R34.F32x2.HI_LO, -1.4426950216293334961 ;  /* 0xbfb8aa3b2204784a */ /* 0x000fc40001000000 */
[----:B------:R-:W-:Y:S02]  /*33c0*/  FMUL2 R100, R64.F32x2.HI_LO, -1.4426950216293334961 ;  /* 0xbfb8aa3b4064784a */ /* 0x000fe40001000000 */
[----:B------:R-:W-:Y:S01]  /*33d0*/  FMUL2 R90, R76.F32x2.HI_LO, -1.4426950216293334961 ;  /* 0xbfb8aa3b4c5a784a */ /* 0x000fe20001000000 */
[----:B------:R-:W1:Y:S01]  /*33e0*/  MUFU.EX2 R93, R93 ;  /* 0x0000005d005d7308 */ /* 0x000e620000000800 */
[----:B------:R-:W-:Y:S02]  /*33f0*/  FMUL2 R8, R30.F32x2.HI_LO, -1.4426950216293334961 ;  /* 0xbfb8aa3b1e08784a */ /* 0x000fe40001000000 */
[----:B------:R-:W-:Y:S02]  /*3400*/  FMUL2 R98, R68.F32x2.HI_LO, -1.4426950216293334961 ;  /* 0xbfb8aa3b4462784a */ /* 0x000fe40001000000 */
[----:B------:R-:W-:Y:S02]  /*3410*/  FMUL2 R96, R70.F32x2.HI_LO, -1.4426950216293334961 ;  /* 0xbfb8aa3b4660784a */ /* 0x000fe40001000000 */
[----:B------:R-:W-:Y:S01]  /*3420*/  FMUL2 R94, R72.F32x2.HI_LO, -1.4426950216293334961 ;  /* 0xbfb8aa3b485e784a */ /* 0x000fe20001000000 */
[----:B------:R-:W-:Y:S01]  /*3430*/  MUFU.EX2 R10, R10 ;  /* 0x0000000a000a7308 */ /* 0x000fe20000000800 */
[----:B------:R-:W-:-:S02]  /*3440*/  FMUL2 R12, R26.F32x2.HI_LO, -1.4426950216293334961 ;  /* 0xbfb8aa3b1a0c784a */ /* 0x000fc40001000000 */
[----:B------:R-:W-:Y:S02]  /*3450*/  FMUL2 R18, R82.F32x2.HI_LO, -1.4426950216293334961 ;  /* 0xbfb8aa3b5212784a */ /* 0x000fe40001000000 */
[----:B------:R-:W-:Y:S02]  /*3460*/  FMUL2 R16, R84.F32x2.HI_LO, -1.4426950216293334961 ;  /* 0xbfb8aa3b5410784a */ /* 0x000fe40001000000 */
[----:B------:R-:W-:Y:S01]  /*3470*/  FMUL2 R14, R24.F32x2.HI_LO, -1.4426950216293334961 ;  /* 0xbfb8aa3b180e784a */ /* 0x000fe20001000000 */
[----:B------:R-:W2:Y:S01]  /*3480*/  MUFU.EX2 R11, R11 ;  /* 0x0000000b000b7308 */ /* 0x000ea20000000800 */
[----:B-1----:R-:W-:-:S07]  /*3490*/  FADD2 R92, R92.F32x2.HI_LO, 1 ;  /* 0x3f8000005c5c744b */ /* 0x002fce0000200000 */
[----:B------:R-:W-:Y:S08]  /*34a0*/  MUFU.EX2 R22, R22 ;  /* 0x0000001600167308 */ /* 0x000ff00000000800 */
[----:B------:R-:W1:Y:S01]  /*34b0*/  MUFU.EX2 R23, R23 ;  /* 0x0000001700177308 */ /* 0x000e620000000800 */
[----:B--2---:R-:W-:-:S07]  /*34c0*/  FADD2 R10, R10.F32x2.HI_LO, 1 ;  /* 0x3f8000000a0a744b */ /* 0x004fce0000200000 */
[----:B------:R-:W-:Y:S08]  /*34d0*/  MUFU.EX2 R6, R6 ;  /* 0x0000000600067308 */ /* 0x000ff00000000800 */
        /* <DEDUP_REMOVED lines=38> */
[----:B------:R-:W-:Y:S08]  /*3740*/  MUFU.RCP R92, R92 ;  /* 0x0000005c005c7308 */ /* 0x000ff00000001000 */
[----:B------:R-:W1:Y:S01]  /*3750*/  MUFU.RCP R93, R93 ;  /* 0x0000005d005d7308 */ /* 0x000e620000001000 */
[----:B--2---:R-:W-:-:S07]  /*3760*/  FADD2 R14, R14.F32x2.HI_LO, 1 ;  /* 0x3f8000000e0e744b */ /* 0x004fce0000200000 */
[----:B------:R-:W-:Y:S08]  /*3770*/  MUFU.RCP R10, R10 ;  /* 0x0000000a000a7308 */ /* 0x000ff00000001000 */
[----:B------:R-:W2:Y:S01]  /*3780*/  MUFU.RCP R11, R11 ;  /* 0x0000000b000b7308 */ /* 0x000ea20000001000 */
[----:B-1----:R-:W-:-:S04]  /*3790*/  FMUL2 R92, R92.F32x2.HI_LO, R74.F32x2.HI_LO ;  /* 0x0000004a5c5c724a */ /* 0x002fc80000000000 */
[----:B------:R-:W-:-:S03]  /*37a0*/  FMUL2 R92, R92.F32x2.HI_LO, R40.F32x2.HI_LO ;  /* 0x000000285c5c724a */ /* 0x000fc60000000000 */
[----:B------:R-:W-:Y:S01]  /*37b0*/  MUFU.RCP R22, R22 ;  /* 0x0000001600167308 */ /* 0x000fe20000001000 */
[----:B------:R-:W-:-:S07]  /*37c0*/  FMUL2 R92, R92.F32x2.HI_LO, R88.F32 ;  /* 0x000000585c5c724a */ /* 0x000fce0001000000 */
[----:B------:R-:W1:Y:S01]  /*37d0*/  MUFU.RCP R23, R23 ;  /* 0x0000001700177308 */ /* 0x000e620000001000 */
[----:B--2---:R-:W-:-:S04]  /*37e0*/  FMUL2 R10, R10.F32x2.HI_LO, R28.F32x2.HI_LO ;  /* 0x0000001c0a0a724a */ /* 0x004fc80000000000 */
[----:B------:R-:W-:-:S03]  /*37f0*/  FMUL2 R10, R10.F32x2.HI_LO, R56.F32x2.HI_LO ;  /* 0x000000380a0a724a */ /* 0x000fc60000000000 */
[----:B------:R-:W-:Y:S01]  /*3800*/  MUFU.RCP R6, R6 ;  /* 0x0000000600067308 */ /* 0x000fe20000001000 */
[----:B------:R-:W-:-:S07]  /*3810*/  FMUL2 R10, R10.F32x2.HI_LO, R88.F32 ;  /* 0x000000580a0a724a */ /* 0x000fce0001000000 */
        /* <DEDUP_REMOVED lines=16> */
[----:B------:R-:W-:Y:S01]  /*3920*/  FMUL2 R66, R4.F32x2.HI_LO, R66.F32x2.HI_LO ;  /* 0x000000420442724a */ /* 0x000fe20000000000 */
[----:B------:R-:W-:Y:S02]  /*3930*/  F2FP.BF16.F32.PACK_AB R4, R11, R10 ;  /* 0x0000000a0b04723e */ /* 0x000fe400000010ff */
[----:B------:R-:W-:Y:S01]  /*3940*/  MUFU.RCP R90, R90 ;  /* 0x0000005a005a7308 */ /* 0x000fe20000001000 */
[----:B------:R-:W-:-:S05]  /*3950*/  FMUL2 R66, R66.F32x2.HI_LO, R88.F32 ;  /* 0x000000584242724a */ /* 0x000fca0001000000 */
[----:B------:R-:W-:Y:S02]  /*3960*/  FMNMX.NAN R32, |R21|, |R67|, !PT ;  /* 0x4000004315207209 */ /* 0x000fe40007820200 */
[----:B------:R-:W2:Y:S01]  /*3970*/  MUFU.RCP R91, R91 ;  /* 0x0000005b005b7308 */ /* 0x000ea20000001000 */
[----:B-1----:R-:W-:Y:S01]  /*3980*/  FMUL2 R100, R100.F32x2.HI_LO, R64.F32x2.HI_LO ;  /* 0x000000406464724a */ /* 0x002fe20000000000 */
[----:B------:R-:W-:-:S03]  /*3990*/  FMNMX.NAN R33, |R20|, |R66|, !PT ;  /* 0x4000004214217209 */ /* 0x000fc60007820200 */
        /* <DEDUP_REMOVED lines=11> */
[----:B------:R-:W-:Y:S08]  /*3a50*/  MUFU.RCP R96, R96 ;  /* 0x0000006000607308 */ /* 0x000ff00000001000 */
        /* <DEDUP_REMOVED lines=11> */
[----:B--2---:R-:W-:-:S07]  /*3b10*/  FMUL2 R94, R94.F32x2.HI_LO, R72.F32x2.HI_LO ;  /* 0x000000485e5e724a */ /* 0x004fce0000000000 */
[----:B------:R-:W-:Y:S08]  /*3b20*/  MUFU.RCP R18, R18 ;  /* 0x0000001200127308 */ /* 0x000ff00000001000 */
[----:B------:R-:W2:Y:S01]  /*3b30*/  MUFU.RCP R19, R19 ;  /* 0x0000001300137308 */ /* 0x000ea20000001000 */
[----:B-1----:R-:W-:Y:S01]  /*3b40*/  FMUL2 R12, R12.F32x2.HI_LO, R26.F32x2.HI_LO ;  /* 0x0000001a0c0c724a */ /* 0x002fe20000000000 */
[----:B------:R-:W-:-:S02]  /*3b50*/  FMNMX.NAN R26, |R93|, |R11|, !PT ;  /* 0x4000000b5d1a7209 */ /* 0x000fc40007820200 */
[----:B------:R-:W-:Y:S01]  /*3b60*/  FMNMX.NAN R27, |R92|, |R10|, !PT ;  /* 0x4000000a5c1b7209 */ /* 0x000fe20007820200 */
[----:B------:R-:W-:Y:S01]  /*3b70*/  FMUL2 R10, R6.F32x2.HI_LO, R88.F32 ;  /* 0x00000058060a724a */ /* 0x000fe20001000000 */
[----:B------:R-:W-:Y:S01]  /*3b80*/  F2FP.BF16.F32.PACK_AB R7, R67, R66 ;  /* 0x000000424307723e */ /* 0x000fe200000010ff */
[----:B------:R-:W-:Y:S01]  /*3b90*/  FMUL2 R58, R12.F32x2.HI_LO, R58.F32x2.HI_LO ;  /* 0x0000003a0c3a724a */ /* 0x000fe20000000000 */
[----:B------:R-:W-:Y:S01]  /*3ba0*/  MUFU.RCP R16, R16 ;  /* 0x0000001000107308 */ /* 0x000fe20000001000 */
[-C--:B------:R-:W-:Y:S01]  /*3bb0*/  FMUL2 R12, R8.F32x2.HI_LO, R88.reuse.F32 ;  /* 0x00000058080c724a */ /* 0x080fe20001000000 */
[----:B------:R-:W-:Y:S01]  /*3bc0*/  FMNMX.NAN R30, |R23|, |R11|, !PT ;  /* 0x4000000b171e7209 */ /* 0x000fe20007820200 */
[----:B------:R-:W-:Y:S01]  /*3bd0*/  FMUL2 R58, R58.F32x2.HI_LO, R88.F32 ;  /* 0x000000583a3a724a */ /* 0x000fe20001000000 */
[-C--:B------:R-:W-:Y:S02]  /*3be0*/  F2FP.BF16.F32.PACK_AB R6, R11, R10.reuse ;  /* 0x0000000a0b06723e */ /* 0x080fe400000010ff */
[----:B------:R-:W-:-:S02]  /*3bf0*/  FMNMX.NAN R31, |R22|, |R10|, !PT ;  /* 0x4000000a161f7209 */ /* 0x000fc40007820200 */
[----:B------:R-:W1:Y:S01]  /*3c00*/  MUFU.RCP R17, R17 ;  /* 0x0000001100117308 */ /* 0x000e620000001000 */
[----:B--2---:R-:W-:Y:S01]  /*3c10*/  FMUL2 R18, R18.F32x2.HI_LO, R82.F32x2.HI_LO ;  /* 0x000000521212724a */ /* 0x004fe20000000000 */
[----:B------:R-:W-:Y:S02]  /*3c20*/  F2FP.BF16.F32.PACK_AB R10, R23, R22 ;  /* 0x00000016170a723e */ /* 0x000fe400000010ff */
[----:B------:R-:W-:Y:S01]  /*3c30*/  F2FP.BF16.F32.PACK_AB R11, R21, R20 ;  /* 0x00000014150b723e */ /* 0x000fe200000010ff */
[----:B------:R-:W-:Y:S01]  /*3c40*/  FMUL2 R18, R18.F32x2.HI_LO, R48.F32x2.HI_LO ;  /* 0x000000301212724a */ /* 0x000fe20000000000 */
[----:B------:R-:W-:Y:S02]  /*3c50*/  FMNMX.NAN R28, |R91|, |R13|, !PT ;  /* 0x4000000d5b1c7209 */ /* 0x000fe40007820200 */
[----:B------:R-:W-:Y:S01]  /*3c60*/  MUFU.RCP R14, R14 ;  /* 0x0000000e000e7308 */ /* 0x000fe20000001000 */
[----:B------:R-:W-:Y:S01]  /*3c70*/  FMUL2 R22, R18.F32x2.HI_LO, R88.F32 ;  /* 0x000000581216724a */ /* 0x000fe20001000000 */
[----:B------:R-:W-:-:S02]  /*3c80*/  F2FP.BF16.F32.PACK_AB R5, R13, R12 ;  /* 0x0000000c0d05723e */ /* 0x000fc400000010ff */
[----:B------:R-:W-:Y:S02]  /*3c90*/  FMNMX.NAN R29, |R90|, |R12|, !PT ;  /* 0x4000000c5a1d7209 */ /* 0x000fe40007820200 */
[----:B------:R-:W-:Y:S02]  /*3ca0*/  F2FP.BF16.F32.PACK_AB R12, R101, R100 ;  /* 0x00000064650c723e */ /* 0x000fe400000010ff */
[----:B------:R-:W2:Y:S01]  /*3cb0*/  MUFU.RCP R15, R15 ;  /* 0x0000000f000f7308 */ /* 0x000ea20000001000 */
[----:B-1----:R-:W-:Y:S01]  /*3cc0*/  FMUL2 R16, R16.F32x2.HI_LO, R84.F32x2.HI_LO ;  /* 0x000000541010724a */ /* 0x002fe20000000000 */
[----:B------:R-:W-:Y:S02]  /*3cd0*/  F2FP.BF16.F32.PACK_AB R13, R99, R98 ;  /* 0x00000062630d723e */ /* 0x000fe400000010ff */
[----:B------:R-:W-:Y:S01]  /*3ce0*/  F2FP.BF16.F32.PACK_AB R8, R93, R92 ;  /* 0x0000005c5d08723e */ /* 0x000fe200000010ff */
[----:B------:R-:W-:Y:S01]  /*3cf0*/  FMUL2 R16, R16.F32x2.HI_LO, R54.F32x2.HI_LO ;  /* 0x000000361010724a */ /* 0x000fe20000000000 */
[----:B------:R-:W-:-:S02]  /*3d00*/  F2FP.BF16.F32.PACK_AB R9, R91, R90 ;  /* 0x0000005a5b09723e */ /* 0x000fc400000010ff */
[----:B------:R-:W-:Y:S01]  /*3d10*/  F2FP.BF16.F32.PACK_AB R19, R59, R58 ;  /* 0x0000003a3b13723e */ /* 0x000fe200000010ff */
[----:B------:R-:W-:Y:S01]  /*3d20*/  FMUL2 R20, R16.F32x2.HI_LO, R88.F32 ;  /* 0x000000581014724a */ /* 0x000fe20001000000 */
[----:B------:R-:W-:Y:S02]  /*3d30*/  F2FP.BF16.F32.PACK_AB R16, R23, R22 ;  /* 0x000000161710723e */ /* 0x000fe400000010ff */
[----:B------:R-:W-:Y:S02]  /*3d40*/  FMNMX3.NAN R26, |R101|, |R23|, R26, !PT ;  /* 0x40000017651a7276 */ /* 0x000fe4000782021a */
[----:B------:R-:W-:Y:S02]  /*3d50*/  F2FP.BF16.F32.PACK_AB R17, R21, R20 ;  /* 0x000000141511723e */ /* 0x000fe400000010ff */
[----:B------:R-:W-:Y:S01]  /*3d60*/  FMNMX3.NAN R28, |R99|, |R21|, R28, !PT ;  /* 0x40000015631c7276 */ /* 0x000fe2000782021c */
[----:B--2---:R-:W-:Y:S01]  /*3d70*/  FMUL2 R14, R14.F32x2.HI_LO, R24.F32x2.HI_LO ;  /* 0x000000180e0e724a */ /* 0x004fe20000000000 */
[----:B------:R-:W-:Y:S01]  /*3d80*/  FMNMX3.NAN R29, |R98|, |R20|, R29, !PT ;  /* 0x40000014621d7276 */ /* 0x000fe2000782021d */
[----:B------:R-:W-:Y:S01]  /*3d90*/  FMUL2 R24, R94.F32x2.HI_LO, R42.F32x2.HI_LO ;  /* 0x0000002a5e18724a */ /* 0x000fe20000000000 */
[----:B------:R-:W-:Y:S01]  /*3da0*/  FMNMX3.NAN R27, |R100|, |R22|, R27, !PT ;  /* 0x40000016641b7276 */ /* 0x000fe2000782021b */
[----:B------:R-:W-:Y:S01]  /*3db0*/  FMUL2 R52, R14.F32x2.HI_LO, R52.F32x2.HI_LO ;  /* 0x000000340e34724a */ /* 0x000fe20000000000 */
[----:B------:R-:W-:Y:S01]  /*3dc0*/  F2FP.BF16.F32.PACK_AB R14, R3, R2 ;  /* 0x00000002030e723e */ /* 0x000fe200000010ff */
[----:B------:R-:W-:-:S02]  /*3dd0*/  FMUL2 R24, R24.F32x2.HI_LO, R88.F32 ;  /* 0x000000581818724a */ /* 0x000fc40001000000 */
[----:B------:R-:W-:-:S03]  /*3de0*/  FMUL2 R52, R52.F32x2.HI_LO, R88.F32 ;  /* 0x000000583434724a */ /* 0x000fc60001000000 */
[----:B------:R-:W-:Y:S02]  /*3df0*/  F2FP.BF16.F32.PACK_AB R15, R25, R24 ;  /* 0x00000018190f723e */ /* 0x000fe400000010ff */
[----:B------:R-:W-:Y:S02]  /*3e00*/  F2FP.BF16.F32.PACK_AB R18, R53, R52 ;  /* 0x000000343512723e */ /* 0x000fe400000010ff */
[----:B------:R-:W-:Y:S01]  /*3e10*/  FMNMX3.NAN R25, |R25|, |R59|, R32, !PT ;  /* 0x4000003b19197276 */ /* 0x000fe20007820220 */
[----:B------:R1:W-:Y:S01]  /*3e20*/  STS.128 [R117], R12 ;  /* 0x0000000c75007388 */ /* 0x0003e20000000c00 */
[----:B------:R-:W-:Y:S02]  /*3e30*/  FMNMX3.NAN R24, |R24|, |R58|, R33, !PT ;  /* 0x4000003a18187276 */ /* 0x000fe40007820221 */
[----:B------:R-:W-:Y:S01]  /*3e40*/  FMNMX3.NAN R3, |R3|, |R53|, R30, !PT ;  /* 0x4000003503037276 */ /* 0x000fe2000782021e */
[----:B------:R1:W-:Y:S01]  /*3e50*/  STS.128 [R118], R8 ;  /* 0x0000000876007388 */ /* 0x0003e20000000c00 */
[----:B------:R-:W-:-:S02]  /*3e60*/  FMNMX3.NAN R2, |R2|, |R52|, R31, !PT ;  /* 0x4000003402027276 */ /* 0x000fc4000782021f */
[----:B------:R-:W-:Y:S01]  /*3e70*/  FMNMX.NAN R25, R28, R25, !PT ;  /* 0x000000191c197209 */ /* 0x000fe20007820000 */
[----:B------:R1:W-:Y:S01]  /*3e80*/  STS.128 [R119], R16 ;  /* 0x0000001077007388 */ /* 0x0003e20000000c00 */
[----:B------:R-:W-:Y:S02]  /*3e90*/  FMNMX.NAN R24, R29, R24, !PT ;  /* 0x000000181d187209 */ /* 0x000fe40007820000 */
[----:B------:R-:W-:Y:S01]  /*3ea0*/  FMNMX3.NAN R3, R26, R3, R25, !PT ;  /* 0x000000031a037276 */ /* 0x000fe20007820019 */
[----:B------:R1:W-:Y:S01]  /*3eb0*/  STS.128 [R120], R4 ;  /* 0x0000000478007388 */ /* 0x0003e20000000c00 */
[----:B------:R-:W-:Y:S01]  /*3ec0*/  FMNMX3.NAN R2, R27, R2, R24, !PT ;  /* 0x000000021b027276 */ /* 0x000fe20007820018 */
[----:B------:R2:W-:Y:S06]  /*3ed0*/  MEMBAR.ALL.CTA ;  /* 0x0000000000007992 */ /* 0x0005ec0000008000 */
[----:B--2---:R-:W2:Y:S01]  /*3ee0*/  FENCE.VIEW.ASYNC.S ;  /* 0x00000000000073c6 */ /* 0x004ea20000000000 */
[----:B------:R-:W-:-:S04]  /*3ef0*/  FMNMX3.NAN R2, R2, R3, RZ, !PT ;  /* 0x0000000302027276 */ /* 0x000fc800078200ff */
[----:B------:R-:W-:Y:S01]  /*3f00*/  FMNMX R131, R2, R131, !PT ;  /* 0x0000008302837209 */ /* 0x000fe20007800000 */
[----:B--2---:R-:W-:Y:S06]  /*3f10*/  BAR.SYNC.DEFER_BLOCKING 0x2, 0x80 ;  /* 0x0082000000007b1d */ /* 0x004fec0000010000 */
[----:B------:R-:W-:Y:S05]  /*3f20*/  BRA.U !UP4, `(.L_x_45) ;  /* 0x000000010c447547 */ /* 0x000fea000b800000 */
[----:B------:R-:W-:Y:S01]  /*3f30*/  IMAD R126, R89, 0x4, R126 ;  /* 0x00000004597e7824 */ /* 0x000fe200078e027e */
[----:B------:R-:W-:Y:S01]  /*3f40*/  UIADD3 UR12, UP0, UPT, UR10, 0x2c0, URZ ;  /* 0x000002c00a0c7890 */ /* 0x000fe2000ff1e0ff */
[----:B------:R-:W-:Y:S02]  /*3f50*/  PLOP3.LUT P0, PT, PT, PT, PT, 0x80, 0x8 ;  /* 0x000000000008781c */ /* 0x000fe40003f0f070 */
[----:B------:R-:W-:Y:S01]  /*3f60*/  IADD3 R2, PT, PT, R87, 0x4400, RZ ;  /* 0x0000440057027810 */ /* 0x000fe20007ffe0ff */
[----:B------:R-:W-:Y:S01]  /*3f70*/  IMAD.SHL.U32 R126, R126, 0x20, RZ ;  /* 0x000000207e7e7824 */ /* 0x000fe200078e00ff */
[----:B------:R-:W-:-:S12]  /*3f80*/  UIADD3.X UR13, UPT, UPT, URZ, UR11, URZ, UP0, !UPT ;  /* 0x0000000bff0d7290 */ /* 0x000fd800087fe4ff */
.L_x_46:
        /* <DEDUP_REMOVED lines=9> */
[----:B--2---:R-:W-:Y:S05]  /*4020*/  @P0 BRA.U.ANY `(.L_x_46) ;  /* 0xfffffffd00d80947 */ /* 0x004fea000393ffff */
[----:B------:R0:W-:Y:S02]  /*4030*/  UTMACMDFLUSH ;  /* 0x00000000000079b7 */ /* 0x0001e40000000000 */
.L_x_45:
[----:B------:R-:W-:Y:S01]  /*4040*/  BAR.SYNC.DEFER_BLOCKING 0x2, 0x80 ;  /* 0x0082000000007b1d */ /* 0x000fe20000010000 */
[----:B------:R-:W-:Y:S02]  /*4050*/  IADD3 R129, PT, PT, R129, 0x1, RZ ;  /* 0x0000000181817810 */ /* 0x000fe40007ffe0ff */
[----:B------:R-:W-:-:S03]  /*4060*/  IADD3 R130, PT, PT, R130, -0x1, RZ ;  /* 0xffffffff82827810 */ /* 0x000fc60007ffe0ff */
[----:B------:R-:W-:Y:S05]  /*4070*/  @!P2 BRA `(.L_x_47) ;  /* 0xffffffe800e8a947 */ /* 0x000fea000383ffff */
[-C--:B------:R-:W-:Y:S01]  /*4080*/  LEA R3, R108, R87.reuse, 0x3 ;  /* 0x000000576c037211 */ /* 0x080fe200078e18ff */
[----:B------:R-:W-:Y:S01]  /*4090*/  BSSY B0, `(.L_x_48) ;  /* 0x0000005000007945 */ /* 0x000fe20003800000 */
[----:B-1----:R-:W-:Y:S02]  /*40a0*/  SHF.L.U32 R4, R106, 0x1f, RZ ;  /* 0x0000001f6a047819 */ /* 0x002fe400000006ff */
[----:B------:R-:W-:Y:S02]  /*40b0*/  LEA R91, R108, R87, 0x4 ;  /* 0x000000576c5b7211 */ /* 0x000fe400078e20ff */
[----:B------:R-:W1:Y:S02]  /*40c0*/  SYNCS.PHASECHK.TRANS64.TRYWAIT P0, [R3+URZ+0x40], R4 ;  /* 0x00004004030075a7 */ /* 0x000e6400080011ff */
[----:B-1----:R-:W-:Y:S05]  /*40d0*/  @!P0 BRA `(.L_x_49) ;  /* 0x0000000800bc8947 */ /* 0x002fea0003800000 */
.L_x_81:
[----:B------:R-:W-:Y:S05]  /*40e0*/  BSYNC B0 ;  /* 0x0000000000007941 */ /* 0x000fea0003800000 */
.L_x_48:
[----:B------:R-:W2:Y:S01]  /*40f0*/  LDS.128 R88, [R91+0x2c810] ;  /* 0x02c810005b587984 */ /* 0x000ea20000000c00 */
[----:B------:R-:W-:Y:S01]  /*4100*/  CREDUX.MAXABS.F32.NAN UR4, R131 ;  /* 0x00000000830472cc */ /* 0x000fe20000006400 */
[----:B------:R-:W-:Y:S01]  /*4110*/  BSSY.RECONVERGENT B0, `(.L_x_50) ;  /* 0x0000013000007945 */ /* 0x000fe20003800200 */
[----:B------:R-:W-:Y:S01]  /*4120*/  ISETP.NE.AND P0, PT, R102, RZ, PT ;  /* 0x000000ff6600720c */ /* 0x000fe20003f05270 */
[----:B------:R3:W-:Y:S06]  /*4130*/  MEMBAR.ALL.CTA ;  /* 0x0000000000007992 */ /* 0x0007ec0000008000 */
[----:B---3--:R-:W3:Y:S01]  /*4140*/  FENCE.VIEW.ASYNC.S ;  /* 0x00000000000073c6 */ /* 0x008ee20000000000 */
[----:B------:R-:W-:-:S03]  /*4150*/  VIADD R108, R108, 0x1 ;  /* 0x000000016c6c7836 */ /* 0x000fc60000000000 */
[----:B------:R-:W-:Y:S01]  /*4160*/  IMAD.U32 R2, RZ, RZ, UR4 ;  /* 0x00000004ff027e24 */ /* 0x000fe2000f8e00ff */
[----:B---3--:R3:W-:Y:S04]  /*4170*/  SYNCS.ARRIVE.TRANS64.ART0 RZ, [R3+URZ+0x50], R0 ;  /* 0x0000500003ff79a7 */ /* 0x0087e800085000ff */
[----:B------:R3:W-:Y:S01]  /*4180*/  @!P0 STS [R121+0x2c800], R2 ;  /* 0x02c8000279008388 */ /* 0x0007e20000000800 */
[----:B------:R-:W-:Y:S01]  /*4190*/  BAR.SYNC.DEFER_BLOCKING 0x2, 0x80 ;  /* 0x0082000000007b1d */ /* 0x000fe20000010000 */
[----:B------:R-:W-:-:S13]  /*41a0*/  LOP3.LUT P0, RZ, R123, R102, RZ, 0xfc, !PT ;  /* 0x000000667bff7212 */ /* 0x000fda000780fcff */
[----:B------:R-:W-:Y:S05]  /*41b0*/  @P0 BRA `(.L_x_51) ;  /* 0x0000000000200947 */ /* 0x000fea0003800000 */
[----:B------:R-:W-:Y:S01]  /*41c0*/  IMAD.U32 R87, RZ, RZ, UR7 ;  /* 0x00000007ff577e24 */ /* 0x000fe2000f8e00ff */
[----:B------:R-:W4:Y:S04]  /*41d0*/  LDCU.64 UR4, c[0x0][0x740] ;  /* 0x0000e800ff0477ac */ /* 0x000f280008000a00 */
[----:B-1----:R-:W1:Y:S01]  /*41e0*/  LDS.128 R4, [R87+0x2c800] ;  /* 0x02c8000057047984 */ /* 0x002e620000000c00 */
[----:B---34-:R-:W-:-:S04]  /*41f0*/  LEA R2, P0, R103, UR4, 0x2 ;  /* 0x0000000467027c11 */ /* 0x018fc8000f8010ff */
[----:B------:R-:W-:Y:S02]  /*4200*/  LEA.HI.X R3, R103, UR5, R86, 0x2, P0 ;  /* 0x0000000567037c11 */ /* 0x000fe400080f1456 */
[----:B-1----:R-:W-:-:S04]  /*4210*/  FMNMX3 R4, R4, RZ, R5, !PT ;  /* 0x000000ff04047276 */ /* 0x002fc80007800005 */
[----:B------:R-:W-:-:S05]  /*4220*/  FMNMX3 R7, R4, R6, R7, !PT ;  /* 0x0000000604077276 */ /* 0x000fca0007800007 */
[----:B------:R4:W-:Y:S02]  /*4230*/  REDG.E.MAX.S32.STRONG.GPU desc[UR14][R2.64], R7 ;  /* 0x000000070200798e */ /* 0x0009e4000d12e30e */
.L_x_51:
[----:B------:R-:W-:Y:S05]  /*4240*/  BSYNC.RECONVERGENT B0 ;  /* 0x0000000000007941 */ /* 0x000fea0003800200 */
.L_x_50:
[----:B--2---:R-:W-:Y:S02]  /*4250*/  ISETP.NE.AND P0, PT, R91, 0x1, PT ;  /* 0x000000015b00780c */ /* 0x004fe40003f05270 */
[----:B------:R-:W-:-:S04]  /*4260*/  ISETP.NE.AND P1, PT, R108, 0x2, PT ;  /* 0x000000026c00780c */ /* 0x000fc80003f25270 */
[----:B-1-34-:R-:W-:Y:S02]  /*4270*/  SEL R3, RZ, 0x1, P1 ;  /* 0x00000001ff037807 */ /* 0x01afe40000800000 */
[----:B------:R-:W-:Y:S02]  /*4280*/  SEL R108, R108, RZ, P1 ;  /* 0x000000ff6c6c7207 */ /* 0x000fe40000800000 */
[----:B------:R-:W-:-:S03]  /*4290*/  LOP3.LUT R106, R106, R3, RZ, 0x3c, !PT ;  /* 0x000000036a6a7212 */ /* 0x000fc600078e3cff */
[----:B------:R-:W-:Y:S05]  /*42a0*/  @!P0 BRA `(.L_x_52) ;  /* 0xffffffe800188947 */ /* 0x000fea000383ffff */
.L_x_39:
[----:B------:R-:W-:Y:S05]  /*42b0*/  BRA.U !UP4, `(.L_x_53) ;  /* 0x000000010c1c7547 */ /* 0x000fea000b800000 */
[----:B------:R-:W1:Y:S01]  /*42c0*/  S2UR UR4, SR_CgaCtaId ;  /* 0x00000000000479c3 */ /* 0x000e620000008800 */
[----:B------:R-:W-:Y:S01]  /*42d0*/  ELECT P0, URZ, PT ;  /* 0x0000000000ff782f */ /* 0x000fe20003800000 */
[----:B----4-:R-:W-:Y:S01]  /*42e0*/  HFMA2 R2, -RZ, RZ, 0, 5.9604644775390625e-08 ;  /* 0x00000001ff027431 */ /* 0x010fe200000001ff */
[----:B------:R-:W-:-:S05]  /*42f0*/  UMOV UR5, 0x40 ;  /* 0x0000004000057882 */ /* 0x000fca0000000000 */
[----:B------:R-:W-:Y:S01]  /*4300*/  UVIRTCOUNT.DEALLOC.SMPOOL 0x80 ;  /* 0x000000800000784c */ /* 0x000fe20000000000 */
[----:B-1----:R-:W-:-:S09]  /*4310*/  ULEA UR4, UR4, UR5, 0x18 ;  /* 0x0000000504047291 */ /* 0x002fd2000f8ec0ff */
[----:B------:R1:W-:Y:S03]  /*4320*/  @P0 STS.U8 [UR4], R2 ;  /* 0x00000002ff000988 */ /* 0x0003e60008000004 */
.L_x_53:
[----:B------:R-:W-:Y:S06]  /*4330*/  BAR.SYNC.DEFER_BLOCKING 0x2, 0x80 ;  /* 0x0082000000007b1d */ /* 0x000fec0000010000 */
[----:B------:R-:W-:Y:S05]  /*4340*/  BRA.U !UP4, `(.L_x_54) ;  /* 0x000000010c9c7547 */ /* 0x000fea000b800000 */
[----:B------:R-:W3:Y:S01]  /*4350*/  S2UR UR5, SR_CgaCtaId ;  /* 0x00000000000579c3 */ /* 0x000ee20000008800 */
[----:B------:R-:W-:Y:S01]  /*4360*/  NOP ;  /* 0x0000000000007918 */ /* 0x000fe20000000000 */
[----:B------:R-:W-:Y:S01]  /*4370*/  UMOV UR4, 0x50 ;  /* 0x0000005000047882 */ /* 0x000fe20000000000 */
[----:B------:R-:W-:Y:S01]  /*4380*/  LOP3.LUT R4, R122, 0xffff, RZ, 0xc0, !PT ;  /* 0x0000ffff7a047812 */ /* 0x000fe200078ec0ff */
[----:B------:R-:W-:-:S03]  /*4390*/  IMAD.MOV.U32 R3, RZ, RZ, 0xffff ;  /* 0x0000ffffff037424 */ /* 0x000fc600078e00ff */
[----:B------:R-:W-:-:S04]  /*43a0*/  SHF.R.U32.HI R4, RZ, 0x5, R4 ;  /* 0x00000005ff047819 */ /* 0x000fc80000011604 */
[----:B------:R-:W-:Y:S01]  /*43b0*/  SHF.L.U32 R3, R3, R4, RZ ;  /* 0x0000000403037219 */ /* 0x000fe200000006ff */
[----:B------:R-:W-:-:S05]  /*43c0*/  VIADD R5, R4, 0x10 ;  /* 0x0000001004057836 */ /* 0x000fca0000000000 */
[----:B------:R-:W-:Y:S01]  /*43d0*/  SHF.L.U32 R0, R0, R5, RZ ;  /* 0x0000000500007219 */ /* 0x000fe200000006ff */
[----:B---3--:R-:W-:-:S03]  /*43e0*/  ULEA UR5, UR5, UR4, 0x18 ;  /* 0x0000000405057291 */ /* 0x008fc6000f8ec0ff */
[----:B------:R-:W-:-:S04]  /*43f0*/  LOP3.LUT R5, R0, R3, RZ, 0xfc, !PT ;  /* 0x0000000300057212 */ /* 0x000fc800078efcff */
[C---:B------:R-:W-:Y:S02]  /*4400*/  LOP3.LUT R3, R5.reuse, 0xffff, RZ, 0xc0, !PT ;  /* 0x0000ffff05037812 */ /* 0x040fe400078ec0ff */
[----:B-1--4-:R-:W1:Y:S02]  /*4410*/  LDS R2, [UR5] ;  /* 0x00000005ff027984 */ /* 0x012e640008000800 */
[----:B-1----:R-:W-:-:S04]  /*4420*/  LOP3.LUT R0, R5, 0xffff, R2, 0x80, !PT ;  /* 0x0000ffff05007812 */ /* 0x002fc800078e8002 */
[----:B------:R-:W-:-:S13]  /*4430*/  ISETP.NE.AND P0, PT, R0, R3, PT ;  /* 0x000000030000720c */ /* 0x000fda0003f05270 */
[----:B------:R-:W-:Y:S05]  /*4440*/  @P0 BRA `(.L_x_55) ;  /* 0x0000000000500947 */ /* 0x000fea0003800000 */
[----:B------:R-:W-:Y:S02]  /*4450*/  SHF.R.U32.HI R0, RZ, 0x10, R2 ;  /* 0x00000010ff007819 */ /* 0x000fe40000011602 */
[----:B------:R-:W-:-:S04]  /*4460*/  SHF.R.U32.HI R3, RZ, 0x10, R5 ;  /* 0x00000010ff037819 */ /* 0x000fc80000011605 */
[----:B------:R-:W-:-:S04]  /*4470*/  LOP3.LUT R0, R0, R3, RZ, 0xc0, !PT ;  /* 0x0000000300007212 */ /* 0x000fc800078ec0ff */
[----:B------:R-:W-:-:S13]  /*4480*/  ISETP.NE.AND P0, PT, R0, R3, PT ;  /* 0x000000030000720c */ /* 0x000fda0003f05270 */
[----:B------:R-:W-:Y:S05]  /*4490*/  @P0 BRA `(.L_x_56) ;  /* 0x0000000000300947 */ /* 0x000fea0003800000 */
[----:B------:R-:W-:Y:S01]  /*44a0*/  R2UR UR8, R5 ;  /* 0x00000000050872ca */ /* 0x000fe200000e0000 */
[----:B------:R-:W1:Y:S01]  /*44b0*/  S2R R2, SR_LANEID ;  /* 0x0000000000027919 */ /* 0x000e620000000000 */
[----:B------:R-:W-:Y:S02]  /*44c0*/  VOTEU.ANY UR6, UPT, PT ;  /* 0x0000000000067886 */ /* 0x000fe400038e0100 */
[----:B------:R-:W-:-:S09]  /*44d0*/  UFLO.U32 UR6, UR6 ;  /* 0x00000006000672bd */ /* 0x000fd200080e0000 */
[----:B------:R-:W-:-:S06]  /*44e0*/  ULOP3.LUT UR8, URZ, UR8, URZ, 0x33, !UPT ;  /* 0x00000008ff087292 */ /* 0x000fcc000f8e33ff */
[----:B------:R-:W-:-:S04]  /*44f0*/  IMAD.U32 R0, RZ, RZ, UR8 ;  /* 0x00000008ff007e24 */ /* 0x000fc8000f8e00ff */
[----:B------:R-:W3:Y:S02]  /*4500*/  REDUX UR4, R0 ;  /* 0x00000000000473c4 */ /* 0x000ee40000000000 */
[----:B------:R4:W-:Y:S01]  /*4510*/  UTCATOMSWS.AND URZ, UR8 ;  /* 0x0000000800ff79e3 */ /* 0x0009e20008000000 */
[----:B-1----:R-:W-:Y:S01]  /*4520*/  ISETP.EQ.U32.AND P0, PT, R2, UR6, PT ;  /* 0x0000000602007c0c */ /* 0x002fe2000bf02070 */
[----:B---3--:R-:W-:-:S12]  /*4530*/  IMAD.U32 R2, RZ, RZ, UR4 ;  /* 0x00000004ff027e24 */ /* 0x008fd8000f8e00ff */
[----:B------:R4:W-:Y:S01]  /*4540*/  @P0 ATOMS.AND RZ, [UR5], R2 ;  /* 0x00000002ffff098c */ /* 0x0009e2000a800005 */
[----:B------:R-:W-:Y:S05]  /*4550*/  BRA `(.L_x_57) ;  /* 0x0000000000147947 */ /* 0x000fea0003800000 */
.L_x_56:
[----:B------:R-:W-:Y:S02]  /*4560*/  MOV R2, 0x4580 ;  /* 0x0000458000027802 */ /* 0x000fe40000000f00 */
[----:B--2---:R-:W-:Y:S05]  /*4570*/  CALL.REL.NOINC `($__internal_0_$__cuda_sm10x_tcgen05_guardrail_trap_col_being_dealloced_not_returned_by_alloc) ;  /* 0x0000000400ac7944 */ /* 0x004fea0003c00000 */
[----:B------:R-:W-:Y:S05]  /*4580*/  BRA `(.L_x_57) ;  /* 0x0000000000087947 */ /* 0x000fea0003800000 */
.L_x_55:
[----:B------:R-:W-:Y:S02]  /*4590*/  MOV R2, 0x45b0 ;  /* 0x000045b000027802 */ /* 0x000fe40000000f00 */
[----:B--2---:R-:W-:Y:S05]  /*45a0*/  CALL.REL.NOINC `($__internal_2_$__cuda_sm10x_tcgen05_guardrail_trap_unallocated_columns_being_dealloced) ;  /* 0x0000000400b87944 */ /* 0x004fea0003c00000 */
.L_x_57:
[----:B------:R-:W-:Y:S01]  /*45b0*/  NOP ;  /* 0x0000000000007918 */ /* 0x000fe20000000000 */
.L_x_54:
[----:B------:R-:W-:-:S04]  /*45c0*/  DEPBAR.LE SB0, 0x0 ;  /* 0x000080000000791a */ /* 0x000fc80000000000 */
[----:B------:R-:W-:-:S04]  /*45d0*/  DEPBAR.LE SB0, 0x0 ;  /* 0x000080000000791a */ /* 0x000fc80000000000 */
[----:B----4-:R-:W-:Y:S05]  /*45e0*/  EXIT ;  /* 0x000000000000794d */ /* 0x010fea0003800000 */
.L_x_9:
[----:B------:R-:W-:-:S07]  /*45f0*/  MOV R20, R21 ;  /* 0x0000001500147202 */ /* 0x000fce0000000f00 */
.L_x_58:
[----:B----4-:R4:W3:Y:S02]  /*4600*/  SYNCS.PHASECHK.TRANS64.TRYWAIT P0, [R14+URZ+0x50], R21 ;  /* 0x000050150e0075a7 */ /* 0x0108e400080011ff */
[----:B---3--:R-:W-:Y:S05]  /*4610*/  @!P0 NANOSLEEP.SYNCS 0x989680 ;  /* 0x009896800000895d */ /* 0x008fea0003900000 */
[----:B------:R-:W3:Y:S02]  /*4620*/  @!P0 SYNCS.PHASECHK.TRANS64 P0, [R14+URZ+0x50], R21 ;  /* 0x000050150e0085a7 */ /* 0x000ee400080010ff */
[----:B---3--:R-:W-:Y:S05]  /*4630*/  @!P0 BRA `(.L_x_58) ;  /* 0xfffffffc00f08947 */ /* 0x008fea000383ffff */
[----:B------:R-:W-:Y:S05]  /*4640*/  BRA `(.L_x_59) ;  /* 0xffffffc400847947 */ /* 0x000fea000383ffff */
.L_x_11:
[----:B------:R-:W-:-:S07]  /*4650*/  MOV R7, R6 ;  /* 0x0000000600077202 */ /* 0x000fce0000000f00 */
.L_x_60:
[----:B--2---:R2:W3:Y:S02]  /*4660*/  SYNCS.PHASECHK.TRANS64.TRYWAIT P0, [R2+URZ+0x50], R7 ;  /* 0x00005007020075a7 */ /* 0x0044e400080011ff */
[----:B---3--:R-:W-:Y:S05]  /*4670*/  @!P0 NANOSLEEP.SYNCS 0x989680 ;  /* 0x009896800000895d */ /* 0x008fea0003900000 */
[----:B------:R-:W3:Y:S02]  /*4680*/  @!P0 SYNCS.PHASECHK.TRANS64 P0, [R2+URZ+0x50], R7 ;  /* 0x00005007020085a7 */ /* 0x000ee400080010ff */
[----:B---3--:R-:W-:Y:S05]  /*4690*/  @!P0 BRA `(.L_x_60) ;  /* 0xfffffffc00f08947 */ /* 0x008fea000383ffff */
[----:B------:R-:W-:Y:S05]  /*46a0*/  BRA `(.L_x_61) ;  /* 0xffffffc800287947 */ /* 0x000fea000383ffff */
.L_x_12:
[----:B------:R-:W-:-:S07]  /*46b0*/  MOV R13, R12 ;  /* 0x0000000c000d7202 */ /* 0x000fce0000000f00 */
.L_x_62:
[----:B--2---:R2:W3:Y:S02]  /*46c0*/  SYNCS.PHASECHK.TRANS64.TRYWAIT P0, [R8+URZ+0x50], R13 ;  /* 0x0000500d080075a7 */ /* 0x0044e400080011ff */
[----:B---3--:R-:W-:Y:S05]  /*46d0*/  @!P0 NANOSLEEP.SYNCS 0x989680 ;  /* 0x009896800000895d */ /* 0x008fea0003900000 */
[----:B------:R-:W3:Y:S02]  /*46e0*/  @!P0 SYNCS.PHASECHK.TRANS64 P0, [R8+URZ+0x50], R13 ;  /* 0x0000500d080085a7 */ /* 0x000ee400080010ff */
[----:B---3--:R-:W-:Y:S05]  /*46f0*/  @!P0 BRA `(.L_x_62) ;  /* 0xfffffffc00f08947 */ /* 0x008fea000383ffff */
[----:B------:R-:W-:Y:S05]  /*4700*/  BRA `(.L_x_4) ;  /* 0xffffffc8005c7947 */ /* 0x000fea000383ffff */
.L_x_14:
[----:B------:R-:W-:-:S07]  /*4710*/  MOV R0, UR23 ;  /* 0x0000001700007c02 */ /* 0x000fce0008000f00 */
.L_x_63:
[----:B---3--:R3:W4:Y:S02]  /*4720*/  SYNCS.PHASECHK.TRANS64.TRYWAIT P0, [R0+URZ+0x40], RZ ;  /* 0x000040ff000075a7 */ /* 0x00872400080011ff */
[----:B----4-:R-:W-:Y:S05]  /*4730*/  @!P0 NANOSLEEP.SYNCS 0x989680 ;  /* 0x009896800000895d */ /* 0x010fea0003900000 */
[----:B------:R-:W4:Y:S02]  /*4740*/  @!P0 SYNCS.PHASECHK.TRANS64 P0, [R0+URZ+0x40], RZ ;  /* 0x000040ff000085a7 */ /* 0x000f2400080010ff */
[----:B----4-:R-:W-:Y:S05]  /*4750*/  @!P0 BRA `(.L_x_63) ;  /* 0xfffffffc00f08947 */ /* 0x010fea000383ffff */
[----:B------:R-:W-:Y:S05]  /*4760*/  BRA `(.L_x_64) ;  /* 0xffffffc800607947 */ /* 0x000fea000383ffff */
.L_x_17:
[----:B------:R-:W-:Y:S02]  /*4770*/  MOV R4, UR17 ;  /* 0x0000001100047c02 */ /* 0x000fe40008000f00 */
[----:B------:R-:W-:Y:S02]  /*4780*/  MOV R5, UR17 ;  /* 0x0000001100057c02 */ /* 0x000fe40008000f00 */
[----:B------:R-:W-:-:S07]  /*4790*/  MOV R0, UR5 ;  /* 0x0000000500007c02 */ /* 0x000fce0008000f00 */
.L_x_65:
[----:B--2---:R2:W3:Y:S02]  /*47a0*/  SYNCS.PHASECHK.TRANS64.TRYWAIT P0, [R0+URZ+0x18], R5 ;  /* 0x00001805000075a7 */ /* 0x0044e400080011ff */
[----:B---3--:R-:W-:Y:S05]  /*47b0*/  @!P0 NANOSLEEP.SYNCS 0x989680 ;  /* 0x009896800000895d */ /* 0x008fea0003900000 */
[----:B------:R-:W3:Y:S02]  /*47c0*/  @!P0 SYNCS.PHASECHK.TRANS64 P0, [R0+URZ+0x18], R5 ;  /* 0x00001805000085a7 */ /* 0x000ee400080010ff */
[----:B---3--:R-:W-:Y:S05]  /*47d0*/  @!P0 BRA `(.L_x_65) ;  /* 0xfffffffc00f08947 */ /* 0x008fea000383ffff */
[----:B------:R-:W-:Y:S05]  /*47e0*/  BRA `(.L_x_16) ;  /* 0xffffffcc00247947 */ /* 0x000fea000383ffff */
.L_x_19:
[----:B------:R-:W-:-:S07]  /*47f0*/  MOV R5, R4 ;  /* 0x0000000400057202 */ /* 0x000fce0000000f00 */
.L_x_66:
[----:B---3--:R3:W4:Y:S02]  /*4800*/  SYNCS.PHASECHK.TRANS64.TRYWAIT P0, [R3+URZ+0x40], R5 ;  /* 0x00004005030075a7 */ /* 0x00872400080011ff */
[----:B----4-:R-:W-:Y:S05]  /*4810*/  @!P0 NANOSLEEP.SYNCS 0x989680 ;  /* 0x009896800000895d */ /* 0x010fea0003900000 */
[----:B------:R-:W4:Y:S02]  /*4820*/  @!P0 SYNCS.PHASECHK.TRANS64 P0, [R3+URZ+0x40], R5 ;  /* 0x00004005030085a7 */ /* 0x000f2400080010ff */
[----:B----4-:R-:W-:Y:S05]  /*4830*/  @!P0 BRA `(.L_x_66) ;  /* 0xfffffffc00f08947 */ /* 0x010fea000383ffff */
[----:B------:R-:W-:Y:S05]  /*4840*/  BRA `(.L_x_67) ;  /* 0xffffffcc00747947 */ /* 0x000fea000383ffff */
.L_x_21:
[----:B------:R-:W-:Y:S02]  /*4850*/  MOV R2, UR5 ;  /* 0x0000000500027c02 */ /* 0x000fe40008000f00 */
[----:B------:R-:W-:Y:S02]  /*4860*/  MOV R3, UR5 ;  /* 0x0000000500037c02 */ /* 0x000fe40008000f00 */
[----:B------:R-:W-:-:S07]  /*4870*/  MOV R0, UR4 ;  /* 0x0000000400007c02 */ /* 0x000fce0008000f00 */
.L_x_68:
[----:B---3--:R3:W4:Y:S02]  /*4880*/  SYNCS.PHASECHK.TRANS64.TRYWAIT P0, [R0+URZ+0x18], R3 ;  /* 0x00001803000075a7 */ /* 0x00872400080011ff */
[----:B----4-:R-:W-:Y:S05]  /*4890*/  @!P0 NANOSLEEP.SYNCS 0x989680 ;  /* 0x009896800000895d */ /* 0x010fea0003900000 */
[----:B------:R-:W4:Y:S02]  /*48a0*/  @!P0 SYNCS.PHASECHK.TRANS64 P0, [R0+URZ+0x18], R3 ;  /* 0x00001803000085a7 */ /* 0x000f2400080010ff */
[----:B----4-:R-:W-:Y:S05]  /*48b0*/  @!P0 BRA `(.L_x_68) ;  /* 0xfffffffc00f08947 */ /* 0x010fea000383ffff */
[----:B------:R-:W-:Y:S05]  /*48c0*/  BRA `(.L_x_69) ;  /* 0xffffffcc00c87947 */ /* 0x000fea000383ffff */
.L_x_23:
[----:B------:R-:W-:-:S07]  /*48d0*/  MOV R2, UR12 ;  /* 0x0000000c00027c02 */ /* 0x000fce0008000f00 */
.L_x_70:
[----:B---3--:R3:W4:Y:S02]  /*48e0*/  SYNCS.PHASECHK.TRANS64.TRYWAIT P0, [R2+URZ+0x40], RZ ;  /* 0x000040ff020075a7 */ /* 0x00872400080011ff */
[----:B----4-:R-:W-:Y:S05]  /*48f0*/  @!P0 NANOSLEEP.SYNCS 0x989680 ;  /* 0x009896800000895d */ /* 0x010fea0003900000 */
[----:B------:R-:W4:Y:S02]  /*4900*/  @!P0 SYNCS.PHASECHK.TRANS64 P0, [R2+URZ+0x40], RZ ;  /* 0x000040ff020085a7 */ /* 0x000f2400080010ff */
[----:B----4-:R-:W-:Y:S05]  /*4910*/  @!P0 BRA `(.L_x_70) ;  /* 0xfffffffc00f08947 */ /* 0x010fea000383ffff */
[----:B------:R-:W-:Y:S05]  /*4920*/  BRA `(.L_x_71) ;  /* 0xffffffcc00e07947 */ /* 0x000fea000383ffff */
.L_x_26:
[----:B------:R-:W-:Y:S02]  /*4930*/  MOV R2, UR13 ;  /* 0x0000000d00027c02 */ /* 0x000fe40008000f00 */
[----:B------:R-:W-:Y:S02]  /*4940*/  MOV R3, UR13 ;  /* 0x0000000d00037c02 */ /* 0x000fe40008000f00 */
[----:B------:R-:W-:-:S07]  /*4950*/  MOV R0, UR12 ;  /* 0x0000000c00007c02 */ /* 0x000fce0008000f00 */
.L_x_72:
[----:B---3--:R3:W4:Y:S02]  /*4960*/  SYNCS.PHASECHK.TRANS64.TRYWAIT P0, [R0+URZ+0x38], R3 ;  /* 0x00003803000075a7 */ /* 0x00872400080011ff */
[----:B----4-:R-:W-:Y:S05]  /*4970*/  @!P0 NANOSLEEP.SYNCS 0x989680 ;  /* 0x009896800000895d */ /* 0x010fea0003900000 */
[----:B------:R-:W4:Y:S02]  /*4980*/  @!P0 SYNCS.PHASECHK.TRANS64 P0, [R0+URZ+0x38], R3 ;  /* 0x00003803000085a7 */ /* 0x000f2400080010ff */
[----:B----4-:R-:W-:Y:S05]  /*4990*/  @!P0 BRA `(.L_x_72) ;  /* 0xfffffffc00f08947 */ /* 0x010fea000383ffff */
[----:B------:R-:W-:Y:S05]  /*49a0*/  BRA `(.L_x_25) ;  /* 0xffffffd400007947 */ /* 0x000fea000383ffff */
.L_x_28:
[----:B------:R-:W-:Y:S02]  /*49b0*/  MOV R2, UR23 ;  /* 0x0000001700027c02 */ /* 0x000fe40008000f00 */
[----:B------:R-:W-:Y:S02]  /*49c0*/  MOV R3, UR23 ;  /* 0x0000001700037c02 */ /* 0x000fe40008000f00 */
[----:B------:R-:W-:Y:S07]  /*49d0*/  MOV R0, UR13 ;  /* 0x0000000d00007c02 */ /* 0x000fee0008000f00 */
.L_x_73:
[----:B---3--:R3:W4:Y:S02]  /*49e0*/  SYNCS.PHASECHK.TRANS64.TRYWAIT P1, [R0+URZ], R3 ;  /* 0x00000003000075a7 */ /* 0x00872400080211ff */
[----:B----4-:R-:W-:Y:S05]  /*49f0*/  @!P1 NANOSLEEP.SYNCS 0x989680 ;  /* 0x009896800000995d */ /* 0x010fea0003900000 */
[----:B------:R-:W4:Y:S02]  /*4a00*/  @!P1 SYNCS.PHASECHK.TRANS64 P1, [R0+URZ], R3 ;  /* 0x00000003000095a7 */ /* 0x000f2400080210ff */
[----:B----4-:R-:W-:Y:S05]  /*4a10*/  @!P1 BRA `(.L_x_73) ;  /* 0xfffffffc00f09947 */ /* 0x010fea000383ffff */
[----:B------:R-:W-:Y:S05]  /*4a20*/  BRA `(.L_x_27) ;  /* 0xffffffd4007c7947 */ /* 0x000fea000383ffff */
.L_x_30:
[-C--:B------:R-:W-:Y:S02]  /*4a30*/  MOV R6, R3.reuse ;  /* 0x0000000300067202 */ /* 0x080fe40000000f00 */
[----:B------:R-:W-:-:S07]  /*4a40*/  MOV R7, R3 ;  /* 0x0000000300077202 */ /* 0x000fce0000000f00 */
.L_x_74:
[----:B----4-:R4:W3:Y:S02]  /*4a50*/  SYNCS.PHASECHK.TRANS64.TRYWAIT P0, [R2+URZ+0x40], R7 ;  /* 0x00004007020075a7 */ /* 0x0108e400080011ff */
[----:B---3--:R-:W-:Y:S05]  /*4a60*/  @!P0 NANOSLEEP.SYNCS 0x989680 ;  /* 0x009896800000895d */ /* 0x008fea0003900000 */
[----:B------:R-:W3:Y:S02]  /*4a70*/  @!P0 SYNCS.PHASECHK.TRANS64 P0, [R2+URZ+0x40], R7 ;  /* 0x00004007020085a7 */ /* 0x000ee400080010ff */
[----:B---3--:R-:W-:Y:S05]  /*4a80*/  @!P0 BRA `(.L_x_74) ;  /* 0xfffffffc00f08947 */ /* 0x008fea000383ffff */
[----:B------:R-:W-:Y:S05]  /*4a90*/  BRA `(.L_x_75) ;  /* 0xffffffd400ec7947 */ /* 0x000fea000383ffff */
.L_x_32:
[----:B----4-:R-:W-:Y:S02]  /*4aa0*/  MOV R2, UR31 ;  /* 0x0000001f00027c02 */ /* 0x010fe40008000f00 */
[----:B------:R-:W-:Y:S02]  /*4ab0*/  MOV R3, UR31 ;  /* 0x0000001f00037c02 */ /* 0x000fe40008000f00 */
[----:B------:R-:W-:-:S07]  /*4ac0*/  MOV R0, UR12 ;  /* 0x0000000c00007c02 */ /* 0x000fce0008000f00 */
.L_x_76:
[----:B---3--:R3:W4:Y:S02]  /*4ad0*/  SYNCS.PHASECHK.TRANS64.TRYWAIT P0, [R0+URZ+0x38], R3 ;  /* 0x00003803000075a7 */ /* 0x00872400080011ff */
[----:B----4-:R-:W-:Y:S05]  /*4ae0*/  @!P0 NANOSLEEP.SYNCS 0x989680 ;  /* 0x009896800000895d */ /* 0x010fea0003900000 */
[----:B------:R-:W4:Y:S02]  /*4af0*/  @!P0 SYNCS.PHASECHK.TRANS64 P0, [R0+URZ+0x38], R3 ;  /* 0x00003803000085a7 */ /* 0x000f2400080010ff */
[----:B----4-:R-:W-:Y:S05]  /*4b00*/  @!P0 BRA `(.L_x_76) ;  /* 0xfffffffc00f08947 */ /* 0x010fea000383ffff */
[----:B------:R-:W-:Y:S05]  /*4b10*/  BRA `(.L_x_22) ;  /* 0xffffffd800207947 */ /* 0x000fea000383ffff */
.L_x_38:
[----:B-1----:R1:W3:Y:S02]  /*4b20*/  SYNCS.PHASECHK.TRANS64.TRYWAIT P0, [R87+URZ+0x40], RZ ;  /* 0x000040ff570075a7 */ /* 0x0022e400080011ff */
[----:B---3--:R-:W-:Y:S05]  /*4b30*/  @!P0 NANOSLEEP.SYNCS 0x989680 ;  /* 0x009896800000895d */ /* 0x008fea0003900000 */
[----:B------:R-:W3:Y:S02]  /*4b40*/  @!P0 SYNCS.PHASECHK.TRANS64 P0, [R87+URZ+0x40], RZ ;  /* 0x000040ff570085a7 */ /* 0x000ee400080010ff */
[----:B---3--:R-:W-:Y:S05]  /*4b50*/  @!P0 BRA `(.L_x_38) ;  /* 0xfffffffc00f08947 */ /* 0x008fea000383ffff */
[----:B------:R-:W-:Y:S05]  /*4b60*/  BRA `(.L_x_77) ;  /* 0xffffffd800f07947 */ /* 0x000fea000383ffff */
.L_x_40:
[----:B------:R-:W-:-:S07]  /*4b70*/  MOV R3, R2 ;  /* 0x0000000200037202 */ /* 0x000fce0000000f00 */
.L_x_78:
[----:B-1----:R1:W3:Y:S02]  /*4b80*/  SYNCS.PHASECHK.TRANS64.TRYWAIT P0, [R87+URZ+0x30], R3 ;  /* 0x00003003570075a7 */ /* 0x0022e400080011ff */
[----:B---3--:R-:W-:Y:S05]  /*4b90*/  @!P0 NANOSLEEP.SYNCS 0x989680 ;  /* 0x009896800000895d */ /* 0x008fea0003900000 */
[----:B------:R-:W3:Y:S02]  /*4ba0*/  @!P0 SYNCS.PHASECHK.TRANS64 P0, [R87+URZ+0x30], R3 ;  /* 0x00003003570085a7 */ /* 0x000ee400080010ff */
[----:B---3--:R-:W-:Y:S05]  /*4bb0*/  @!P0 BRA `(.L_x_78) ;  /* 0xfffffffc00f08947 */ /* 0x008fea000383ffff */
[----:B------:R-:W-:Y:S05]  /*4bc0*/  BRA `(.L_x_79) ;  /* 0xffffffe000047947 */ /* 0x000fea000383ffff */
.L_x_49:
[----:B------:R-:W-:-:S07]  /*4bd0*/  MOV R5, R4 ;  /* 0x0000000400057202 */ /* 0x000fce0000000f00 */
.L_x_80:
[----:B-1----:R1:W2:Y:S02]  /*4be0*/  SYNCS.PHASECHK.TRANS64.TRYWAIT P0, [R3+URZ+0x40], R5 ;  /* 0x00004005030075a7 */ /* 0x0022a400080011ff */
[----:B--2---:R-:W-:Y:S05]  /*4bf0*/  @!P0 NANOSLEEP.SYNCS 0x989680 ;  /* 0x009896800000895d */ /* 0x004fea0003900000 */
[----:B------:R-:W2:Y:S02]  /*4c00*/  @!P0 SYNCS.PHASECHK.TRANS64 P0, [R3+URZ+0x40], R5 ;  /* 0x00004005030085a7 */ /* 0x000ea400080010ff */
[----:B--2---:R-:W-:Y:S05]  /*4c10*/  @!P0 BRA `(.L_x_80) ;  /* 0xfffffffc00f08947 */ /* 0x004fea000383ffff */
[----:B------:R-:W-:Y:S05]  /*4c20*/  BRA `(.L_x_81) ;  /* 0xfffffff4002c7947 */ /* 0x000fea000383ffff */
        .weak           $__internal_0_$__cuda_sm10x_tcgen05_guardrail_trap_col_being_dealloced_not_returned_by_alloc
        .type           $__internal_0_$__cuda_sm10x_tcgen05_guardrail_trap_col_being_dealloced_not_returned_by_alloc,@function
        .size           $__internal_0_$__cuda_sm10x_tcgen05_guardrail_trap_col_being_dealloced_not_returned_by_alloc,($__internal_1_$__cuda_sm10x_tcgen05_guardrail_trap_phase_invalid_during_alloc - $__internal_0_$__cuda_sm10x_tcgen05_guardrail_trap_col_being_dealloced_not_returned_by_alloc)
$__internal_0_$__cuda_sm10x_tcgen05_guardrail_trap_col_being_dealloced_not_returned_by_alloc:
[----:B------:R-:W-:Y:S05]  /*4c30*/  BPT.TRAP 0x1 ;  /* 0x000000040000795c */ /* 0x000fea0000300000 */
[----:B------:R-:W-:-:S04]  /*4c40*/  HFMA2 R3, -RZ, RZ, 0, 0 ;  /* 0x00000000ff037431 */ /* 0x000fc800000001ff */
[----:B------:R-:W-:Y:S05]  /*4c50*/  RET.REL.NODEC R2 `(kernel_cutlass_kernel_cudnngrouped_gemmgrouped_gemm_swiglugrouped_gemm_swiglu_quantBlockScaledContiguousGroupedGemmKernel_object_at__TiledMMA_ThrLayoutVMNK11110000_PermutationMNK____MMAAt_0) ;  /* 0xffffffb002e87950 */ /* 0x000fea0003c3ffff */
        .weak           $__internal_1_$__cuda_sm10x_tcgen05_guardrail_trap_phase_invalid_during_alloc
        .type           $__internal_1_$__cuda_sm10x_tcgen05_guardrail_trap_phase_invalid_during_alloc,@function
        .size           $__internal_1_$__cuda_sm10x_tcgen05_guardrail_trap_phase_invalid_during_alloc,($__internal_2_$__cuda_sm10x_tcgen05_guardrail_trap_unallocated_columns_being_dealloced - $__internal_1_$__cuda_sm10x_tcgen05_guardrail_trap_phase_invalid_during_alloc)
$__internal_1_$__cuda_sm10x_tcgen05_guardrail_trap_phase_invalid_during_alloc:
[----:B------:R-:W-:Y:S05]  /*4c60*/  BPT.TRAP 0x1 ;  /* 0x000000040000795c */ /* 0x000fea0000300000 */
[----:B------:R-:W-:-:S04]  /*4c70*/  MOV R3, 0x0 ;  /* 0x0000000000037802 */ /* 0x000fc80000000f00 */
[----:B------:R-:W-:Y:S05]  /*4c80*/  RET.REL.NODEC R2 `(kernel_cutlass_kernel_cudnngrouped_gemmgrouped_gemm_swiglugrouped_gemm_swiglu_quantBlockScaledContiguousGroupedGemmKernel_object_at__TiledMMA_ThrLayoutVMNK11110000_PermutationMNK____MMAAt_0) ;  /* 0xffffffb002dc7950 */ /* 0x000fea0003c3ffff */
        .weak           $__internal_2_$__cuda_sm10x_tcgen05_guardrail_trap_unallocated_columns_being_dealloced
        .type           $__internal_2_$__cuda_sm10x_tcgen05_guardrail_trap_unallocated_columns_being_dealloced,@function
        .size           $__internal_2_$__cuda_sm10x_tcgen05_guardrail_trap_unallocated_columns_being_dealloced,(.L_x_85 - $__internal_2_$__cuda_sm10x_tcgen05_guardrail_trap_unallocated_columns_being_dealloced)
$__internal_2_$__cuda_sm10x_tcgen05_guardrail_trap_unallocated_columns_being_dealloced:
[----:B------:R-:W-:Y:S05]  /*4c90*/  BPT.TRAP 0x1 ;  /* 0x000000040000795c */ /* 0x000fea0000300000 */
[----:B------:R-:W-:-:S04]  /*4ca0*/  HFMA2 R3, -RZ, RZ, 0, 0 ;  /* 0x00000000ff037431 */ /* 0x000fc800000001ff */
[----:B------:R-:W-:Y:S05]  /*4cb0*/  RET.REL.NODEC R2 `(kernel_cutlass_kernel_cudnngrouped_gemmgrouped_gemm_swiglugrouped_gemm_swiglu_quantBlockScaledContiguousGroupedGemmKernel_object_at__TiledMMA_ThrLayoutVMNK11110000_PermutationMNK____MMAAt_0) ;  /* 0xffffffb002d07950 */ /* 0x000fea0003c3ffff */
.L_x_82:
[----:B------:R-:W-:-:S00]  /*4cc0*/  BRA `(.L_x_82) ;  /* 0xfffffffc00fc7947 */ /* 0x000fc0000383ffff */
[----:B------:R-:W-:-:S00]  /*4cd0*/  NOP ;  /* 0x0000000000007918 */ /* 0x000fc00000000000 */
        /* <DEDUP_REMOVED lines=10> */
.L_x_85:


//--------------------- .nv.shared.kernel_cutlass_kernel_cudnngrouped_gemmgrouped_gemm_swiglugrouped_gemm_swiglu_quantBlockScaledContiguousGroupedGemmKernel_object_at__TiledMMA_ThrLayoutVMNK11110000_PermutationMNK____MMAAt_0 --------------------------
	.section	.nv.shared.kernel_cutlass_kernel_cudnngrouped_gemmgrouped_gemm_swiglugrouped_gemm_swiglu_quantBlockScaledContiguousGroupedGemmKernel_object_at__TiledMMA_ThrLayoutVMNK11110000_PermutationMNK____MMAAt_0,"aw",@nobits
	.sectionflags	@""
	.align	1024
	.zero		1024


//--------------------- .nv.shared.reserved.0     --------------------------
	.section	.nv.shared.reserved.0,"aw",@nobits
	.align	8
	.weak		__nv_reservedSMEM_offset_0_alias
	.size		__nv_reservedSMEM_offset_0_alias, 0, 64
	.other		__nv_reservedSMEM_offset_0_alias,@"STO_CUDA_RESERVED_SHARED STV_DEFAULT"
__nv_reservedSMEM_offset_0_alias:
	.zero		0
.nv.shared.reserved.0:
	.zero		64
	.weak		__nv_reservedSMEM_allocation_phase
	.type		__nv_reservedSMEM_allocation_phase,@object
	.size		__nv_reservedSMEM_allocation_phase,(.L_0 - __nv_reservedSMEM_allocation_phase)
__nv_reservedSMEM_allocation_phase:
	.zero		1
.L_0:
	.zero		7
	.weak		__nv_reservedSMEM_devtool_atexit_pc
	.type		__nv_reservedSMEM_devtool_atexit_pc,@object
	.size		__nv_reservedSMEM_devtool_atexit_pc,(__nv_reservedSMEM_allocation_mask - __nv_reservedSMEM_devtool_atexit_pc)
__nv_reservedSMEM_devtool_atexit_pc:
	.zero		8
	.weak		__nv_reservedSMEM_allocation_mask
	.type		__nv_reservedSMEM_allocation_mask,@object
	.size		__nv_reservedSMEM_allocation_mask,(.L_2 - __nv_reservedSMEM_allocation_mask)
__nv_reservedSMEM_allocation_mask:
	.zero		4
.L_2:


//--------------------- .nv.constant0.kernel_cutlass_kernel_cudnngrouped_gemmgrouped_gemm_swiglugrouped_gemm_swiglu_quantBlockScaledContiguousGroupedGemmKernel_object_at__TiledMMA_ThrLayoutVMNK11110000_PermutationMNK____MMAAt_0 --------------------------
	.section	.nv.constant0.kernel_cutlass_kernel_cudnngrouped_gemmgrouped_gemm_swiglugrouped_gemm_swiglu_quantBlockScaledContiguousGroupedGemmKernel_object_at__TiledMMA_ThrLayoutVMNK11110000_PermutationMNK____MMAAt_0,"a",@progbits
	.sectionflags	@""
	.align	4
.nv.constant0.kernel_cutlass_kernel_cudnngrouped_gemmgrouped_gemm_swiglugrouped_gemm_swiglu_quantBlockScaledContiguousGroupedGemmKernel_object_at__TiledMMA_ThrLayoutVMNK11110000_PermutationMNK____MMAAt_0:
	.zero		1924


//--------------------- SYMBOLS --------------------------

	.type		.nv.reservedSmem.offset0,@object
	.size		.nv.reservedSmem.offset0,0x4
	.type		.nv.reservedSmem.cap,@object
	.size		.nv.reservedSmem.cap,0x4
